//
// Generated by NVIDIA NVVM Compiler
//
// Compiler Build ID: CL-36424714
// Cuda compilation tools, release 13.0, V13.0.88
// Based on NVVM 20.0.0
//

.version 9.0
.target sm_100
.address_size 64

	// .globl	_Z17matmul_tma_kernel14CUtensorMap_stS_S_mmm
// _ZZ17matmul_tma_kernel14CUtensorMap_stS_S_mmmE6smem_a has been demoted
// _ZZ17matmul_tma_kernel14CUtensorMap_stS_S_mmmE6smem_b has been demoted
// _ZZ17matmul_tma_kernel14CUtensorMap_stS_S_mmmE6smem_c has been demoted
// _ZZ17matmul_tma_kernel14CUtensorMap_stS_S_mmmE5bar_a has been demoted
// _ZZ17matmul_tma_kernel14CUtensorMap_stS_S_mmmE5bar_b has been demoted
// _ZZ17matmul_tma_kernel14CUtensorMap_stS_S_mmmE5bar_c has been demoted

.visible .entry _Z17matmul_tma_kernel14CUtensorMap_stS_S_mmm(
	.param .align 128 .b8 _Z17matmul_tma_kernel14CUtensorMap_stS_S_mmm_param_0[128],
	.param .align 128 .b8 _Z17matmul_tma_kernel14CUtensorMap_stS_S_mmm_param_1[128],
	.param .align 128 .b8 _Z17matmul_tma_kernel14CUtensorMap_stS_S_mmm_param_2[128],
	.param .u64 _Z17matmul_tma_kernel14CUtensorMap_stS_S_mmm_param_3,
	.param .u64 _Z17matmul_tma_kernel14CUtensorMap_stS_S_mmm_param_4,
	.param .u64 _Z17matmul_tma_kernel14CUtensorMap_stS_S_mmm_param_5
)
{
	.reg .pred 	%p<177>;
	.reg .b32 	%r<112>;
	.reg .b32 	%f<167>;
	.reg .b64 	%rd<114>;
	// demoted variable
	.shared .align 128 .b8 _ZZ17matmul_tma_kernel14CUtensorMap_stS_S_mmmE6smem_a[4096];
	// demoted variable
	.shared .align 128 .b8 _ZZ17matmul_tma_kernel14CUtensorMap_stS_S_mmmE6smem_b[4096];
	// demoted variable
	.shared .align 128 .b8 _ZZ17matmul_tma_kernel14CUtensorMap_stS_S_mmmE6smem_c[4096];
	// demoted variable
	.shared .align 8 .b8 _ZZ17matmul_tma_kernel14CUtensorMap_stS_S_mmmE5bar_a[8];
	// demoted variable
	.shared .align 8 .b8 _ZZ17matmul_tma_kernel14CUtensorMap_stS_S_mmmE5bar_b[8];
	// demoted variable
	.shared .align 8 .b8 _ZZ17matmul_tma_kernel14CUtensorMap_stS_S_mmmE5bar_c[8];
	mov.b64 	%rd15, _Z17matmul_tma_kernel14CUtensorMap_stS_S_mmm_param_0;
	mov.b64 	%rd16, _Z17matmul_tma_kernel14CUtensorMap_stS_S_mmm_param_1;
	mov.b64 	%rd17, _Z17matmul_tma_kernel14CUtensorMap_stS_S_mmm_param_2;
	ld.param.u64 	%rd18, [_Z17matmul_tma_kernel14CUtensorMap_stS_S_mmm_param_3];
	ld.param.u64 	%rd19, [_Z17matmul_tma_kernel14CUtensorMap_stS_S_mmm_param_4];
	ld.param.u64 	%rd20, [_Z17matmul_tma_kernel14CUtensorMap_stS_S_mmm_param_5];
	mov.u32 	%r1, %tid.x;
	mov.u32 	%r2, %tid.y;
	mov.u32 	%r16, %ctaid.x;
	mov.u32 	%r17, %ctaid.y;
	shl.b32 	%r3, %r17, 5;
	shl.b32 	%r4, %r16, 5;
	or.b32  	%r5, %r1, %r2;
	setp.ne.s32 	%p1, %r5, 0;
	@%p1 bra 	$L__BB0_2;
	mov.u32 	%r24, %ntid.x;
	mov.u32 	%r25, %ntid.y;
	mul.lo.s32 	%r23, %r24, %r25;
	mov.u32 	%r18, _ZZ17matmul_tma_kernel14CUtensorMap_stS_S_mmmE5bar_a;
	// begin inline asm
	mbarrier.init.shared.b64 [%r18], %r23;
	// end inline asm
	mov.u32 	%r20, _ZZ17matmul_tma_kernel14CUtensorMap_stS_S_mmmE5bar_b;
	// begin inline asm
	mbarrier.init.shared.b64 [%r20], %r23;
	// end inline asm
	mov.u32 	%r22, _ZZ17matmul_tma_kernel14CUtensorMap_stS_S_mmmE5bar_c;
	// begin inline asm
	mbarrier.init.shared.b64 [%r22], %r23;
	// end inline asm
	// begin inline asm
	fence.proxy.async.shared::cta; // 6.
	// end inline asm
$L__BB0_2:
	bar.sync 	0;
	add.s64 	%rd1, %rd20, 31;
	setp.lt.u64 	%p2, %rd1, 32;
	mov.f32 	%f135, 0f00000000;
	@%p2 bra 	$L__BB0_82;
	add.s32 	%r27, %r3, %r2;
	cvt.u64.u32 	%rd2, %r27;
	add.s32 	%r28, %r4, %r1;
	cvt.u64.u32 	%rd3, %r28;
	shl.b32 	%r29, %r2, 7;
	mov.u32 	%r30, _ZZ17matmul_tma_kernel14CUtensorMap_stS_S_mmmE6smem_a;
	add.s32 	%r6, %r30, %r29;
	shl.b32 	%r31, %r1, 2;
	mov.u32 	%r32, _ZZ17matmul_tma_kernel14CUtensorMap_stS_S_mmmE6smem_b;
	add.s32 	%r7, %r32, %r31;
	shr.u64 	%rd4, %rd1, 5;
	mov.f32 	%f135, 0f00000000;
	mov.b32 	%r109, 0;
	mov.u64 	%rd27, %rd15;
	cvta.param.u64 	%rd23, %rd27;
	mov.u64 	%rd28, %rd16;
	cvta.param.u64 	%rd25, %rd28;
$L__BB0_4:
	setp.ne.s32 	%p3, %r5, 0;
	@%p3 bra 	$L__BB0_6;
	shl.b32 	%r45, %r109, 5;
	mov.u32 	%r37, _ZZ17matmul_tma_kernel14CUtensorMap_stS_S_mmmE6smem_a;
	mov.u32 	%r40, _ZZ17matmul_tma_kernel14CUtensorMap_stS_S_mmmE5bar_a;
	// begin inline asm
	cp.async.bulk.tensor.2d.shared::cluster.global.tile.mbarrier::complete_tx::bytes [%r37], [%rd23, {%r45, %r3}], [%r40];
	// end inline asm
	mov.b32 	%r48, 4096;
	// begin inline asm
	mbarrier.arrive.expect_tx.release.cta.shared::cta.b64 %rd112, [%r40], %r48; // 8. 
	// end inline asm
	mov.u32 	%r43, _ZZ17matmul_tma_kernel14CUtensorMap_stS_S_mmmE6smem_b;
	mov.u32 	%r46, _ZZ17matmul_tma_kernel14CUtensorMap_stS_S_mmmE5bar_b;
	// begin inline asm
	cp.async.bulk.tensor.2d.shared::cluster.global.tile.mbarrier::complete_tx::bytes [%r43], [%rd25, {%r4, %r45}], [%r46];
	// end inline asm
	// begin inline asm
	mbarrier.arrive.expect_tx.release.cta.shared::cta.b64 %rd113, [%r46], %r48; // 8. 
	// end inline asm
	bra.uni 	$L__BB0_7;
$L__BB0_6:
	mov.u32 	%r33, _ZZ17matmul_tma_kernel14CUtensorMap_stS_S_mmmE5bar_a;
	mov.b32 	%r36, 1;
	// begin inline asm
	mbarrier.arrive.shared::cta.b64                             %rd112,  [%r33], %r36;    // 2. 
	// end inline asm
	mov.u32 	%r35, _ZZ17matmul_tma_kernel14CUtensorMap_stS_S_mmmE5bar_b;
	// begin inline asm
	mbarrier.arrive.shared::cta.b64                             %rd113,  [%r35], %r36;    // 2. 
	// end inline asm
$L__BB0_7:
	mov.b32 	%r110, 0;
	// begin inline asm
	mov.u64 %rd29, %globaltimer;
	// end inline asm
$L__BB0_8:
	mov.u32 	%r51, _ZZ17matmul_tma_kernel14CUtensorMap_stS_S_mmmE5bar_a;
	// begin inline asm
	{
	.reg .pred p;
	mbarrier.try_wait.shared.b64 p, [%r51], %rd112;
	selp.b32 %r50, 1, 0, p;
	}
	// end inline asm
	setp.ne.s32 	%p4, %r50, 0;
	@%p4 bra 	$L__BB0_15;
	setp.gt.s32 	%p170, %r110, 15;
	@%p170 bra 	$L__BB0_11;
	add.s32 	%r110, %r110, 1;
	bra.uni 	$L__BB0_8;
$L__BB0_11:
	// begin inline asm
	mov.u64 %rd103, %globaltimer;
	// end inline asm
	sub.s64 	%rd12, %rd103, %rd29;
	setp.lt.s64 	%p171, %rd12, 4000000;
	@%p171 bra 	$L__BB0_13;
	mov.b32 	%r87, 1000000;
	// begin inline asm
	nanosleep.u32 %r87;
	// end inline asm
	bra.uni 	$L__BB0_8;
$L__BB0_13:
	setp.lt.s64 	%p172, %rd12, 40000;
	@%p172 bra 	$L__BB0_8;
	shr.s64 	%rd104, %rd12, 63;
	shr.u64 	%rd105, %rd104, 62;
	add.s64 	%rd106, %rd12, %rd105;
	shr.u64 	%rd107, %rd106, 2;
	cvt.u32.u64 	%r88, %rd107;
	// begin inline asm
	nanosleep.u32 %r88;
	// end inline asm
	bra.uni 	$L__BB0_8;
$L__BB0_15:
	mov.b32 	%r111, 0;
	// begin inline asm
	mov.u64 %rd31, %globaltimer;
	// end inline asm
$L__BB0_16:
	mov.u32 	%r54, _ZZ17matmul_tma_kernel14CUtensorMap_stS_S_mmmE5bar_b;
	// begin inline asm
	{
	.reg .pred p;
	mbarrier.try_wait.shared.b64 p, [%r54], %rd113;
	selp.b32 %r53, 1, 0, p;
	}
	// end inline asm
	setp.eq.s32 	%p5, %r53, 0;
	@%p5 bra 	$L__BB0_84;
	setp.le.u64 	%p6, %rd19, %rd3;
	setp.le.u64 	%p7, %rd18, %rd2;
	shl.b32 	%r12, %r109, 5;
	cvt.u64.u32 	%rd34, %r12;
	setp.le.u64 	%p8, %rd20, %rd34;
	or.pred  	%p9, %p7, %p8;
	or.pred  	%p10, %p9, %p6;
	@%p10 bra 	$L__BB0_19;
	ld.shared.f32 	%f69, [%r6];
	ld.shared.f32 	%f70, [%r7];
	fma.rn.f32 	%f135, %f69, %f70, %f135;
$L__BB0_19:
	add.s32 	%r14, %r12, 1;
	cvt.u64.u32 	%rd36, %r14;
	setp.le.u64 	%p13, %rd20, %rd36;
	or.pred  	%p14, %p7, %p13;
	or.pred  	%p15, %p14, %p6;
	@%p15 bra 	$L__BB0_21;
	ld.shared.f32 	%f71, [%r6+4];
	ld.shared.f32 	%f72, [%r7+128];
	fma.rn.f32 	%f135, %f71, %f72, %f135;
$L__BB0_21:
	add.s32 	%r55, %r12, 2;
	cvt.u64.u32 	%rd38, %r55;
	setp.le.u64 	%p18, %rd20, %rd38;
	or.pred  	%p19, %p7, %p18;
	or.pred  	%p20, %p19, %p6;
	@%p20 bra 	$L__BB0_23;
	ld.shared.f32 	%f73, [%r6+8];
	ld.shared.f32 	%f74, [%r7+256];
	fma.rn.f32 	%f135, %f73, %f74, %f135;
$L__BB0_23:
	add.s32 	%r56, %r12, 3;
	cvt.u64.u32 	%rd40, %r56;
	setp.le.u64 	%p23, %rd20, %rd40;
	or.pred  	%p24, %p7, %p23;
	or.pred  	%p25, %p24, %p6;
	@%p25 bra 	$L__BB0_25;
	ld.shared.f32 	%f75, [%r6+12];
	ld.shared.f32 	%f76, [%r7+384];
	fma.rn.f32 	%f135, %f75, %f76, %f135;
$L__BB0_25:
	add.s32 	%r57, %r12, 4;
	cvt.u64.u32 	%rd42, %r57;
	setp.le.u64 	%p28, %rd20, %rd42;
	or.pred  	%p29, %p7, %p28;
	or.pred  	%p30, %p29, %p6;
	@%p30 bra 	$L__BB0_27;
	ld.shared.f32 	%f77, [%r6+16];
	ld.shared.f32 	%f78, [%r7+512];
	fma.rn.f32 	%f135, %f77, %f78, %f135;
$L__BB0_27:
	add.s32 	%r58, %r12, 5;
	cvt.u64.u32 	%rd44, %r58;
	setp.le.u64 	%p33, %rd20, %rd44;
	or.pred  	%p34, %p7, %p33;
	or.pred  	%p35, %p34, %p6;
	@%p35 bra 	$L__BB0_29;
	ld.shared.f32 	%f79, [%r6+20];
	ld.shared.f32 	%f80, [%r7+640];
	fma.rn.f32 	%f135, %f79, %f80, %f135;
$L__BB0_29:
	add.s32 	%r59, %r12, 6;
	cvt.u64.u32 	%rd46, %r59;
	setp.le.u64 	%p38, %rd20, %rd46;
	or.pred  	%p39, %p7, %p38;
	or.pred  	%p40, %p39, %p6;
	@%p40 bra 	$L__BB0_31;
	ld.shared.f32 	%f81, [%r6+24];
	ld.shared.f32 	%f82, [%r7+768];
	fma.rn.f32 	%f135, %f81, %f82, %f135;
$L__BB0_31:
	add.s32 	%r60, %r12, 7;
	cvt.u64.u32 	%rd48, %r60;
	setp.le.u64 	%p43, %rd20, %rd48;
	or.pred  	%p44, %p7, %p43;
	or.pred  	%p45, %p44, %p6;
	@%p45 bra 	$L__BB0_33;
	ld.shared.f32 	%f83, [%r6+28];
	ld.shared.f32 	%f84, [%r7+896];
	fma.rn.f32 	%f135, %f83, %f84, %f135;
$L__BB0_33:
	add.s32 	%r61, %r12, 8;
	cvt.u64.u32 	%rd50, %r61;
	setp.le.u64 	%p48, %rd20, %rd50;
	or.pred  	%p49, %p7, %p48;
	or.pred  	%p50, %p49, %p6;
	@%p50 bra 	$L__BB0_35;
	ld.shared.f32 	%f85, [%r6+32];
	ld.shared.f32 	%f86, [%r7+1024];
	fma.rn.f32 	%f135, %f85, %f86, %f135;
$L__BB0_35:
	add.s32 	%r62, %r12, 9;
	cvt.u64.u32 	%rd52, %r62;
	setp.le.u64 	%p53, %rd20, %rd52;
	or.pred  	%p54, %p7, %p53;
	or.pred  	%p55, %p54, %p6;
	@%p55 bra 	$L__BB0_37;
	ld.shared.f32 	%f87, [%r6+36];
	ld.shared.f32 	%f88, [%r7+1152];
	fma.rn.f32 	%f135, %f87, %f88, %f135;
$L__BB0_37:
	add.s32 	%r63, %r12, 10;
	cvt.u64.u32 	%rd54, %r63;
	setp.le.u64 	%p58, %rd20, %rd54;
	or.pred  	%p59, %p7, %p58;
	or.pred  	%p60, %p59, %p6;
	@%p60 bra 	$L__BB0_39;
	ld.shared.f32 	%f89, [%r6+40];
	ld.shared.f32 	%f90, [%r7+1280];
	fma.rn.f32 	%f135, %f89, %f90, %f135;
$L__BB0_39:
	add.s32 	%r64, %r12, 11;
	cvt.u64.u32 	%rd56, %r64;
	setp.le.u64 	%p63, %rd20, %rd56;
	or.pred  	%p64, %p7, %p63;
	or.pred  	%p65, %p64, %p6;
	@%p65 bra 	$L__BB0_41;
	ld.shared.f32 	%f91, [%r6+44];
	ld.shared.f32 	%f92, [%r7+1408];
	fma.rn.f32 	%f135, %f91, %f92, %f135;
$L__BB0_41:
	add.s32 	%r65, %r12, 12;
	cvt.u64.u32 	%rd58, %r65;
	setp.le.u64 	%p68, %rd20, %rd58;
	or.pred  	%p69, %p7, %p68;
	or.pred  	%p70, %p69, %p6;
	@%p70 bra 	$L__BB0_43;
	ld.shared.f32 	%f93, [%r6+48];
	ld.shared.f32 	%f94, [%r7+1536];
	fma.rn.f32 	%f135, %f93, %f94, %f135;
$L__BB0_43:
	add.s32 	%r66, %r12, 13;
	cvt.u64.u32 	%rd60, %r66;
	setp.le.u64 	%p73, %rd20, %rd60;
	or.pred  	%p74, %p7, %p73;
	or.pred  	%p75, %p74, %p6;
	@%p75 bra 	$L__BB0_45;
	ld.shared.f32 	%f95, [%r6+52];
	ld.shared.f32 	%f96, [%r7+1664];
	fma.rn.f32 	%f135, %f95, %f96, %f135;
$L__BB0_45:
	add.s32 	%r67, %r12, 14;
	cvt.u64.u32 	%rd62, %r67;
	setp.le.u64 	%p78, %rd20, %rd62;
	or.pred  	%p79, %p7, %p78;
	or.pred  	%p80, %p79, %p6;
	@%p80 bra 	$L__BB0_47;
	ld.shared.f32 	%f97, [%r6+56];
	ld.shared.f32 	%f98, [%r7+1792];
	fma.rn.f32 	%f135, %f97, %f98, %f135;
$L__BB0_47:
	add.s32 	%r68, %r12, 15;
	cvt.u64.u32 	%rd64, %r68;
	setp.le.u64 	%p83, %rd20, %rd64;
	or.pred  	%p84, %p7, %p83;
	or.pred  	%p85, %p84, %p6;
	@%p85 bra 	$L__BB0_49;
	ld.shared.f32 	%f99, [%r6+60];
	ld.shared.f32 	%f100, [%r7+1920];
	fma.rn.f32 	%f135, %f99, %f100, %f135;
$L__BB0_49:
	add.s32 	%r69, %r12, 16;
	cvt.u64.u32 	%rd66, %r69;
	setp.le.u64 	%p88, %rd20, %rd66;
	or.pred  	%p89, %p7, %p88;
	or.pred  	%p90, %p89, %p6;
	@%p90 bra 	$L__BB0_51;
	ld.shared.f32 	%f101, [%r6+64];
	ld.shared.f32 	%f102, [%r7+2048];
	fma.rn.f32 	%f135, %f101, %f102, %f135;
$L__BB0_51:
	add.s32 	%r70, %r12, 17;
	cvt.u64.u32 	%rd68, %r70;
	setp.le.u64 	%p93, %rd20, %rd68;
	or.pred  	%p94, %p7, %p93;
	or.pred  	%p95, %p94, %p6;
	@%p95 bra 	$L__BB0_53;
	ld.shared.f32 	%f103, [%r6+68];
	ld.shared.f32 	%f104, [%r7+2176];
	fma.rn.f32 	%f135, %f103, %f104, %f135;
$L__BB0_53:
	add.s32 	%r71, %r12, 18;
	cvt.u64.u32 	%rd70, %r71;
	setp.le.u64 	%p98, %rd20, %rd70;
	or.pred  	%p99, %p7, %p98;
	or.pred  	%p100, %p99, %p6;
	@%p100 bra 	$L__BB0_55;
	ld.shared.f32 	%f105, [%r6+72];
	ld.shared.f32 	%f106, [%r7+2304];
	fma.rn.f32 	%f135, %f105, %f106, %f135;
$L__BB0_55:
	add.s32 	%r72, %r12, 19;
	cvt.u64.u32 	%rd72, %r72;
	setp.le.u64 	%p103, %rd20, %rd72;
	or.pred  	%p104, %p7, %p103;
	or.pred  	%p105, %p104, %p6;
	@%p105 bra 	$L__BB0_57;
	ld.shared.f32 	%f107, [%r6+76];
	ld.shared.f32 	%f108, [%r7+2432];
	fma.rn.f32 	%f135, %f107, %f108, %f135;
$L__BB0_57:
	add.s32 	%r73, %r12, 20;
	cvt.u64.u32 	%rd74, %r73;
	setp.le.u64 	%p108, %rd20, %rd74;
	or.pred  	%p109, %p7, %p108;
	or.pred  	%p110, %p109, %p6;
	@%p110 bra 	$L__BB0_59;
	ld.shared.f32 	%f109, [%r6+80];
	ld.shared.f32 	%f110, [%r7+2560];
	fma.rn.f32 	%f135, %f109, %f110, %f135;
$L__BB0_59:
	add.s32 	%r74, %r12, 21;
	cvt.u64.u32 	%rd76, %r74;
	setp.le.u64 	%p113, %rd20, %rd76;
	or.pred  	%p114, %p7, %p113;
	or.pred  	%p115, %p114, %p6;
	@%p115 bra 	$L__BB0_61;
	ld.shared.f32 	%f111, [%r6+84];
	ld.shared.f32 	%f112, [%r7+2688];
	fma.rn.f32 	%f135, %f111, %f112, %f135;
$L__BB0_61:
	add.s32 	%r75, %r12, 22;
	cvt.u64.u32 	%rd78, %r75;
	setp.le.u64 	%p118, %rd20, %rd78;
	or.pred  	%p119, %p7, %p118;
	or.pred  	%p120, %p119, %p6;
	@%p120 bra 	$L__BB0_63;
	ld.shared.f32 	%f113, [%r6+88];
	ld.shared.f32 	%f114, [%r7+2816];
	fma.rn.f32 	%f135, %f113, %f114, %f135;
$L__BB0_63:
	add.s32 	%r76, %r12, 23;
	cvt.u64.u32 	%rd80, %r76;
	setp.le.u64 	%p123, %rd20, %rd80;
	or.pred  	%p124, %p7, %p123;
	or.pred  	%p125, %p124, %p6;
	@%p125 bra 	$L__BB0_65;
	ld.shared.f32 	%f115, [%r6+92];
	ld.shared.f32 	%f116, [%r7+2944];
	fma.rn.f32 	%f135, %f115, %f116, %f135;
$L__BB0_65:
	add.s32 	%r77, %r12, 24;
	cvt.u64.u32 	%rd82, %r77;
	setp.le.u64 	%p128, %rd20, %rd82;
	or.pred  	%p129, %p7, %p128;
	or.pred  	%p130, %p129, %p6;
	@%p130 bra 	$L__BB0_67;
	ld.shared.f32 	%f117, [%r6+96];
	ld.shared.f32 	%f118, [%r7+3072];
	fma.rn.f32 	%f135, %f117, %f118, %f135;
$L__BB0_67:
	add.s32 	%r78, %r12, 25;
	cvt.u64.u32 	%rd84, %r78;
	setp.le.u64 	%p133, %rd20, %rd84;
	or.pred  	%p134, %p7, %p133;
	or.pred  	%p135, %p134, %p6;
	@%p135 bra 	$L__BB0_69;
	ld.shared.f32 	%f119, [%r6+100];
	ld.shared.f32 	%f120, [%r7+3200];
	fma.rn.f32 	%f135, %f119, %f120, %f135;
$L__BB0_69:
	add.s32 	%r79, %r12, 26;
	cvt.u64.u32 	%rd86, %r79;
	setp.le.u64 	%p138, %rd20, %rd86;
	or.pred  	%p139, %p7, %p138;
	or.pred  	%p140, %p139, %p6;
	@%p140 bra 	$L__BB0_71;
	ld.shared.f32 	%f121, [%r6+104];
	ld.shared.f32 	%f122, [%r7+3328];
	fma.rn.f32 	%f135, %f121, %f122, %f135;
$L__BB0_71:
	add.s32 	%r80, %r12, 27;
	cvt.u64.u32 	%rd88, %r80;
	setp.le.u64 	%p143, %rd20, %rd88;
	or.pred  	%p144, %p7, %p143;
	or.pred  	%p145, %p144, %p6;
	@%p145 bra 	$L__BB0_73;
	ld.shared.f32 	%f123, [%r6+108];
	ld.shared.f32 	%f124, [%r7+3456];
	fma.rn.f32 	%f135, %f123, %f124, %f135;
$L__BB0_73:
	add.s32 	%r81, %r12, 28;
	cvt.u64.u32 	%rd90, %r81;
	setp.le.u64 	%p148, %rd20, %rd90;
	or.pred  	%p149, %p7, %p148;
	or.pred  	%p150, %p149, %p6;
	@%p150 bra 	$L__BB0_75;
	ld.shared.f32 	%f125, [%r6+112];
	ld.shared.f32 	%f126, [%r7+3584];
	fma.rn.f32 	%f135, %f125, %f126, %f135;
$L__BB0_75:
	add.s32 	%r82, %r12, 29;
	cvt.u64.u32 	%rd92, %r82;
	setp.le.u64 	%p153, %rd20, %rd92;
	or.pred  	%p154, %p7, %p153;
	or.pred  	%p155, %p154, %p6;
	@%p155 bra 	$L__BB0_77;
	ld.shared.f32 	%f127, [%r6+116];
	ld.shared.f32 	%f128, [%r7+3712];
	fma.rn.f32 	%f135, %f127, %f128, %f135;
$L__BB0_77:
	add.s32 	%r83, %r12, 30;
	cvt.u64.u32 	%rd94, %r83;
	setp.le.u64 	%p158, %rd20, %rd94;
	or.pred  	%p159, %p7, %p158;
	or.pred  	%p160, %p159, %p6;
	@%p160 bra 	$L__BB0_79;
	ld.shared.f32 	%f129, [%r6+120];
	ld.shared.f32 	%f130, [%r7+3840];
	fma.rn.f32 	%f135, %f129, %f130, %f135;
$L__BB0_79:
	add.s32 	%r84, %r12, 31;
	cvt.u64.u32 	%rd96, %r84;
	setp.le.u64 	%p163, %rd20, %rd96;
	or.pred  	%p164, %p7, %p163;
	or.pred  	%p165, %p164, %p6;
	@%p165 bra 	$L__BB0_81;
	ld.shared.f32 	%f131, [%r6+124];
	ld.shared.f32 	%f132, [%r7+3968];
	fma.rn.f32 	%f135, %f131, %f132, %f135;
$L__BB0_81:
	bar.sync 	0;
	mad.lo.s32 	%r109, %r109, -31, %r14;
	cvt.u64.u32 	%rd97, %r109;
	setp.gt.u64 	%p166, %rd4, %rd97;
	@%p166 bra 	$L__BB0_4;
$L__BB0_82:
	add.s32 	%r89, %r3, %r2;
	cvt.u64.u32 	%rd108, %r89;
	setp.le.u64 	%p173, %rd18, %rd108;
	add.s32 	%r90, %r4, %r1;
	cvt.u64.u32 	%rd109, %r90;
	setp.le.u64 	%p174, %rd19, %rd109;
	or.pred  	%p175, %p173, %p174;
	@%p175 bra 	$L__BB0_90;
	shl.b32 	%r98, %r2, 7;
	mov.u32 	%r99, _ZZ17matmul_tma_kernel14CUtensorMap_stS_S_mmmE6smem_c;
	add.s32 	%r100, %r99, %r98;
	shl.b32 	%r101, %r1, 2;
	add.s32 	%r102, %r100, %r101;
	st.shared.f32 	[%r102], %f135;
	bra.uni 	$L__BB0_91;
$L__BB0_84:
	setp.gt.s32 	%p167, %r111, 15;
	@%p167 bra 	$L__BB0_86;
	add.s32 	%r111, %r111, 1;
	bra.uni 	$L__BB0_16;
$L__BB0_86:
	// begin inline asm
	mov.u64 %rd98, %globaltimer;
	// end inline asm
	sub.s64 	%rd14, %rd98, %rd31;
	setp.lt.s64 	%p168, %rd14, 4000000;
	@%p168 bra 	$L__BB0_88;
	mov.b32 	%r85, 1000000;
	// begin inline asm
	nanosleep.u32 %r85;
	// end inline asm
	bra.uni 	$L__BB0_16;
$L__BB0_88:
	setp.lt.s64 	%p169, %rd14, 40000;
	@%p169 bra 	$L__BB0_16;
	shr.s64 	%rd99, %rd14, 63;
	shr.u64 	%rd100, %rd99, 62;
	add.s64 	%rd101, %rd14, %rd100;
	shr.u64 	%rd102, %rd101, 2;
	cvt.u32.u64 	%r86, %rd102;
	// begin inline asm
	nanosleep.u32 %r86;
	// end inline asm
	bra.uni 	$L__BB0_16;
$L__BB0_90:
	shl.b32 	%r92, %r2, 7;
	mov.u32 	%r93, _ZZ17matmul_tma_kernel14CUtensorMap_stS_S_mmmE6smem_c;
	add.s32 	%r94, %r93, %r92;
	shl.b32 	%r95, %r1, 2;
	add.s32 	%r96, %r94, %r95;
	mov.b32 	%r97, 0;
	st.shared.u32 	[%r96], %r97;
$L__BB0_91:
	setp.ne.s32 	%p176, %r5, 0;
	// begin inline asm
	fence.proxy.async.shared::cta; // 6.
	// end inline asm
	bar.sync 	0;
	@%p176 bra 	$L__BB0_93;
	mov.u64 	%rd111, %rd17;
	cvta.param.u64 	%rd110, %rd111;
	mov.u32 	%r105, _ZZ17matmul_tma_kernel14CUtensorMap_stS_S_mmmE6smem_c;
	// begin inline asm
	cp.async.bulk.tensor.2d.global.shared::cta.tile.bulk_group [%rd110, {%r4, %r3}], [%r105];
	// end inline asm
	// begin inline asm
	cp.async.bulk.commit_group;
	// end inline asm
	// begin inline asm
	cp.async.bulk.wait_group.read 0;
	// end inline asm
	mov.u32 	%r106, _ZZ17matmul_tma_kernel14CUtensorMap_stS_S_mmmE5bar_a;
	// begin inline asm
	mbarrier.inval.shared.b64 [%r106];
	// end inline asm
	mov.u32 	%r107, _ZZ17matmul_tma_kernel14CUtensorMap_stS_S_mmmE5bar_b;
	// begin inline asm
	mbarrier.inval.shared.b64 [%r107];
	// end inline asm
	mov.u32 	%r108, _ZZ17matmul_tma_kernel14CUtensorMap_stS_S_mmmE5bar_c;
	// begin inline asm
	mbarrier.inval.shared.b64 [%r108];
	// end inline asm
$L__BB0_93:
	ret;

}


// ===== COMPILED SASS (sm_100) =====

	.target	sm_100

	.elftype	@"ET_EXEC"


//--------------------- .note.nv.tkinfo           --------------------------
	.section	.note.nv.tkinfo,"",@"SHT_NOTE"
	.sectionflags	@"SHF_NOTE_NV_TKINFO"
	.tkinfo
        /*0018*/ 	.word	0x00000002
        /*0030*/ 	.string	""
        /*0030*/ 	.string	"ptxas"
        /*0030*/ 	.string	"Cuda compilation tools, release 13.0, V13.0.88"
        /*0030*/ 	.string	"Build cuda_13.0.r13.0/compiler.36424714_0"
        /*0030*/ 	.string	"-arch sm_100 -m 64 "



//--------------------- .note.nv.cuinfo           --------------------------
	.section	.note.nv.cuinfo,"",@"SHT_NOTE"
	.sectionflags	@"SHF_NOTE_NV_CUINFO"
        /*0018*/ 	.short	0x0002
        /*001a*/ 	.short	0x0064
        /*001c*/ 	.short	0x0082
	.zero		2


//--------------------- .nv.info                  --------------------------
	.section	.nv.info,"",@"SHT_CUDA_INFO"
	.align	4


	//----- nvinfo : EIATTR_REGCOUNT
	.align		4
        /*0000*/ 	.byte	0x04, 0x2f
        /*0002*/ 	.short	(.L_1 - .L_0)
	.align		4
.L_0:
        /*0004*/ 	.word	index@(_Z17matmul_tma_kernel14CUtensorMap_stS_S_mmm)
        /*0008*/ 	.word	0x00000016


	//----- nvinfo : EIATTR_FRAME_SIZE
	.align		4
.L_1:
        /*000c*/ 	.byte	0x04, 0x11
        /*000e*/ 	.short	(.L_3 - .L_2)
	.align		4
.L_2:
        /*0010*/ 	.word	index@(_Z17matmul_tma_kernel14CUtensorMap_stS_S_mmm)
        /*0014*/ 	.word	0x00000000


	//----- nvinfo : EIATTR_MIN_STACK_SIZE
	.align		4
.L_3:
        /*0018*/ 	.byte	0x04, 0x12
        /*001a*/ 	.short	(.L_5 - .L_4)
	.align		4
.L_4:
        /*001c*/ 	.word	index@(_Z17matmul_tma_kernel14CUtensorMap_stS_S_mmm)
        /*0020*/ 	.word	0x00000000
.L_5:


//--------------------- .nv.compat                --------------------------
	.section	.nv.compat,"",@"SHT_CUDA_COMPAT_INFO"
	.align	4
        /*0000*/ 	.byte	0x02, 0x09, 0x00, 0x00, 0x02, 0x02, 0x02, 0x00, 0x02, 0x05, 0x05, 0x00, 0x03, 0x07, 0x01, 0x01
        /*0010*/ 	.byte	0x02, 0x03, 0x01, 0x00, 0x02, 0x06, 0x01, 0x00, 0x04, 0x0b, 0x08, 0x00, 0x09, 0x00, 0x00, 0x00
        /*0020*/ 	.byte	0x00, 0x00, 0x00, 0x00


//--------------------- .nv.info._Z17matmul_tma_kernel14CUtensorMap_stS_S_mmm --------------------------
	.section	.nv.info._Z17matmul_tma_kernel14CUtensorMap_stS_S_mmm,"",@"SHT_CUDA_INFO"
	.sectionflags	@""
	.align	4


	//----- nvinfo : EIATTR_CUDA_API_VERSION
	.align		4
        /*0000*/ 	.byte	0x04, 0x37
        /*0002*/ 	.short	(.L_7 - .L_6)
.L_6:
        /*0004*/ 	.word	0x00000082


	//----- nvinfo : EIATTR_KPARAM_INFO
	.align		4
.L_7:
        /*0008*/ 	.byte	0x04, 0x17
        /*000a*/ 	.short	(.L_9 - .L_8)
.L_8:
        /*000c*/ 	.word	0x00000000
        /*0010*/ 	.short	0x0005
        /*0012*/ 	.short	0x0190
        /*0014*/ 	.byte	0x00, 0xf0, 0x21, 0x00


	//----- nvinfo : EIATTR_KPARAM_INFO
	.align		4
.L_9:
        /*0018*/ 	.byte	0x04, 0x17
        /*001a*/ 	.short	(.L_11 - .L_10)
.L_10:
        /*001c*/ 	.word	0x00000000
        /*0020*/ 	.short	0x0004
        /*0022*/ 	.short	0x0188
        /*0024*/ 	.byte	0x00, 0xf0, 0x21, 0x00


	//----- nvinfo : EIATTR_KPARAM_INFO
	.align		4
.L_11:
        /*0028*/ 	.byte	0x04, 0x17
        /*002a*/ 	.short	(.L_13 - .L_12)
.L_12:
        /*002c*/ 	.word	0x00000000
        /*0030*/ 	.short	0x0003
        /*0032*/ 	.short	0x0180
        /*0034*/ 	.byte	0x00, 0xf0, 0x21, 0x00


	//----- nvinfo : EIATTR_KPARAM_INFO
	.align		4
.L_13:
        /*0038*/ 	.byte	0x04, 0x17
        /*003a*/ 	.short	(.L_15 - .L_14)
.L_14:
        /*003c*/ 	.word	0x00000000
        /*0040*/ 	.short	0x0002
        /*0042*/ 	.short	0x0100
        /*0044*/ 	.byte	0x00, 0xf0, 0x01, 0x02


	//----- nvinfo : EIATTR_KPARAM_INFO
	.align		4
.L_15:
        /*0048*/ 	.byte	0x04, 0x17
        /*004a*/ 	.short	(.L_17 - .L_16)
.L_16:
        /*004c*/ 	.word	0x00000000
        /*0050*/ 	.short	0x0001
        /*0052*/ 	.short	0x0080
        /*0054*/ 	.byte	0x00, 0xf0, 0x01, 0x02


	//----- nvinfo : EIATTR_KPARAM_INFO
	.align		4
.L_17:
        /*0058*/ 	.byte	0x04, 0x17
        /*005a*/ 	.short	(.L_19 - .L_18)
.L_18:
        /*005c*/ 	.word	0x00000000
        /*0060*/ 	.short	0x0000
        /*0062*/ 	.short	0x0000
        /*0064*/ 	.byte	0x00, 0xf0, 0x01, 0x02


	//----- nvinfo : EIATTR_SPARSE_MMA_MASK
	.align		4
.L_19:
        /*0068*/ 	.byte	0x03, 0x50
        /*006a*/ 	.short	0x0000


	//----- nvinfo : EIATTR_MAXREG_COUNT
	.align		4
        /*006c*/ 	.byte	0x03, 0x1b
        /*006e*/ 	.short	0x00ff


	//----- nvinfo : EIATTR_NUM_BARRIERS
	.align		4
        /*0070*/ 	.byte	0x02, 0x4c
        /*0072*/ 	.byte	0x01
	.zero		1


	//----- nvinfo : EIATTR_MERCURY_ISA_VERSION
	.align		4
        /*0074*/ 	.byte	0x03, 0x5f
        /*0076*/ 	.short	0x0101


	//----- nvinfo : EIATTR_VRC_CTA_INIT_COUNT
	.align		4
        /*0078*/ 	.byte	0x02, 0x4a
	.zero		1
	.zero		1


	//----- nvinfo : EIATTR_MBARRIER_INSTR_OFFSETS
	.align		4
        /*007c*/ 	.byte	0x04, 0x39
        /*007e*/ 	.short	(.L_21 - .L_20)


	//   ....[0]....
.L_20:
        /*0080*/ 	.word	0x00000190
        /*0084*/ 	.word	0x000000ff
        /*0088*/ 	.word	0x00000000
        /*008c*/ 	.short	0x0100
        /*008e*/ 	.byte	0x06
	.zero		1


	//   ....[1]....
        /*0090*/ 	.word	0x000001a0
        /*0094*/ 	.word	0x000000ff
        /*0098*/ 	.word	0x00000000
        /*009c*/ 	.short	0x0100
        /*009e*/ 	.byte	0x07
	.zero		1


	//   ....[2]....
        /*00a0*/ 	.word	0x000001b0
        /*00a4*/ 	.word	0x000000ff
        /*00a8*/ 	.word	0x00000000
        /*00ac*/ 	.short	0x0100
        /*00ae*/ 	.byte	0x08
	.zero		1


	//   ....[3]....
        /*00b0*/ 	.word	0x00000610
        /*00b4*/ 	.word	0x00000011
        /*00b8*/ 	.word	0x00000000
        /*00bc*/ 	.short	0x0101
        /*00be*/ 	.byte	0xff
	.zero		1


	//   ....[4]....
        /*00c0*/ 	.word	0x00000620
        /*00c4*/ 	.word	0x000000ff
        /*00c8*/ 	.word	0x00000000
        /*00cc*/ 	.short	0x0101
        /*00ce*/ 	.byte	0x05
	.zero		1


	//   ....[5]....
        /*00d0*/ 	.word	0x00000650
        /*00d4*/ 	.word	0x00000011
        /*00d8*/ 	.word	0x00000000
        /*00dc*/ 	.short	0x0109
        /*00de*/ 	.byte	0xff
	.zero		1


	//   ....[6]....
        /*00e0*/ 	.word	0x00000800
        /*00e4*/ 	.word	0x00000011
        /*00e8*/ 	.word	0x00000000
        /*00ec*/ 	.short	0x0109
        /*00ee*/ 	.byte	0xff
	.zero		1


	//   ....[7]....
        /*00f0*/ 	.word	0x00000890
        /*00f4*/ 	.word	0x0000000f
        /*00f8*/ 	.word	0x00000000
        /*00fc*/ 	.short	0x0109
        /*00fe*/ 	.byte	0xff
	.zero		1


	//   ....[8]....
        /*0100*/ 	.word	0x00000a30
        /*0104*/ 	.word	0x0000000f
        /*0108*/ 	.word	0x00000000
        /*010c*/ 	.short	0x0109
        /*010e*/ 	.byte	0xff
	.zero		1


	//   ....[9]....
        /*0110*/ 	.word	0x00001c20
        /*0114*/ 	.word	0x00000000
        /*0118*/ 	.word	0x00000000
        /*011c*/ 	.short	0x0108
        /*011e*/ 	.byte	0xff
	.zero		1


	//   ....[10]....
        /*0120*/ 	.word	0x00001c30
        /*0124*/ 	.word	0x00000002
        /*0128*/ 	.word	0x00000000
        /*012c*/ 	.short	0x0108
        /*012e*/ 	.byte	0xff
	.zero		1


	//   ....[11]....
        /*0130*/ 	.word	0x00001c40
        /*0134*/ 	.word	0x00000006
        /*0138*/ 	.word	0x00000000
        /*013c*/ 	.short	0x0108
        /*013e*/ 	.byte	0xff
	.zero		1


	//----- nvinfo : EIATTR_NUM_MBARRIERS
	.align		4
.L_21:
        /*0140*/ 	.byte	0x03, 0x38
        /*0142*/ 	.short	0x0003


	//----- nvinfo : EIATTR_EXIT_INSTR_OFFSETS
	.align		4
        /*0144*/ 	.byte	0x04, 0x1c
        /*0146*/ 	.short	(.L_23 - .L_22)


	//   ....[0]....
.L_22:
        /*0148*/ 	.word	0x00001ae0


	//   ....[1]....
        /*014c*/ 	.word	0x00001c50


	//----- nvinfo : EIATTR_CRS_STACK_SIZE
	.align		4
.L_23:
        /*0150*/ 	.byte	0x04, 0x1e
        /*0152*/ 	.short	(.L_25 - .L_24)
.L_24:
        /*0154*/ 	.word	0x00000000


	//----- nvinfo : EIATTR_CBANK_PARAM_SIZE
	.align		4
.L_25:
        /*0158*/ 	.byte	0x03, 0x19
        /*015a*/ 	.short	0x0198


	//----- nvinfo : EIATTR_PARAM_CBANK
	.align		4
        /*015c*/ 	.byte	0x04, 0x0a
        /*015e*/ 	.short	(.L_27 - .L_26)
	.align		4
.L_26:
        /*0160*/ 	.word	index@(.nv.constant0._Z17matmul_tma_kernel14CUtensorMap_stS_S_mmm)
        /*0164*/ 	.short	0x0380
        /*0166*/ 	.short	0x0198


	//----- nvinfo : EIATTR_SW_WAR
	.align		4
.L_27:
        /*0168*/ 	.byte	0x04, 0x36
        /*016a*/ 	.short	(.L_29 - .L_28)
.L_28:
        /*016c*/ 	.word	0x00000008
.L_29:


//--------------------- .nv.callgraph             --------------------------
	.section	.nv.callgraph,"",@"SHT_CUDA_CALLGRAPH"
	.align	4
	.sectionentsize	8
	.align		4
        /*0000*/ 	.word	0x00000000
	.align		4
        /*0004*/ 	.word	0xffffffff
	.align		4
        /*0008*/ 	.word	0x00000000
	.align		4
        /*000c*/ 	.word	0xfffffffe
	.align		4
        /*0010*/ 	.word	0x00000000
	.align		4
        /*0014*/ 	.word	0xfffffffd
	.align		4
        /*0018*/ 	.word	0x00000000
	.align		4
        /*001c*/ 	.word	0xfffffffc


//--------------------- .text._Z17matmul_tma_kernel14CUtensorMap_stS_S_mmm --------------------------
	.section	.text._Z17matmul_tma_kernel14CUtensorMap_stS_S_mmm,"ax",@progbits
	.align	128
        .global         _Z17matmul_tma_kernel14CUtensorMap_stS_S_mmm
        .type           _Z17matmul_tma_kernel14CUtensorMap_stS_S_mmm,@function
        .size           _Z17matmul_tma_kernel14CUtensorMap_stS_S_mmm,(.L_x_23 - _Z17matmul_tma_kernel14CUtensorMap_stS_S_mmm)
        .other          _Z17matmul_tma_kernel14CUtensorMap_stS_S_mmm,@"STO_CUDA_ENTRY STV_DEFAULT"
_Z17matmul_tma_kernel14CUtensorMap_stS_S_mmm:
.text._Z17matmul_tma_kernel14CUtensorMap_stS_S_mmm:
[----:B------:R-:W-:Y:S01]  /*0000*/  LDC R1, c[0x0][0x37c] ;  /* 0x0000df00ff017b82 */ /* 0x000fe20000000800 */
[----:B------:R-:W1:Y:S07]  /*0010*/  S2R R2, SR_TID.X ;  /* 0x0000000000027919 */ /* 0x000e6e0000002100 */
[----:B------:R-:W2:Y:S01]  /*0020*/  S2UR UR4, SR_CTAID.Y ;  /* 0x00000000000479c3 */ /* 0x000ea20000002600 */
[----:B------:R-:W-:Y:S01]  /*0030*/  BSSY.RECONVERGENT B0, `(.L_x_0) ;  /* 0x000001b000007945 */ /* 0x000fe20003800200 */
[----:B------:R-:W1:Y:S06]  /*0040*/  S2R R3, SR_TID.Y ;  /* 0x0000000000037919 */ /* 0x000e6c0000002200 */
[----:B------:R-:W3:Y:S01]  /*0050*/  S2UR UR10, SR_CTAID.X ;  /* 0x00000000000a79c3 */ /* 0x000ee20000002500 */
[----:B--2---:R-:W-:-:S02]  /*0060*/  USHF.L.U32 UR15, UR4, 0x5, URZ ;  /* 0x00000005040f7899 */ /* 0x004fc400080006ff */
[----:B---3--:R-:W-:Y:S01]  /*0070*/  USHF.L.U32 UR10, UR10, 0x5, URZ ;  /* 0x000000050a0a7899 */ /* 0x008fe200080006ff */
[----:B-1----:R-:W-:-:S13]  /*0080*/  LOP3.LUT P0, R14, R2, RZ, R3, 0xfa, !PT ;  /* 0x000000ff020e7212 */ /* 0x002fda000780fa03 */
[----:B------:R-:W-:Y:S05]  /*0090*/  @P0 BRA `(.L_x_1) ;  /* 0x0000000000500947 */ /* 0x000fea0003800000 */
[----:B------:R-:W1:Y:S01]  /*00a0*/  S2UR UR9, SR_CgaCtaId ;  /* 0x00000000000979c3 */ /* 0x000e620000008800 */
[----:B------:R-:W2:Y:S01]  /*00b0*/  LDCU UR6, c[0x0][0x360] ;  /* 0x00006c00ff0677ac */ /* 0x000ea20008000800 */
[----:B------:R-:W2:Y:S01]  /*00c0*/  LDCU UR11, c[0x0][0x364] ;  /* 0x00006c80ff0b77ac */ /* 0x000ea20008000800 */
[----:B------:R-:W-:Y:S02]  /*00d0*/  UMOV UR4, 0x400 ;  /* 0x0000040000047882 */ /* 0x000fe40000000000 */
[----:B------:R-:W-:Y:S02]  /*00e0*/  UIADD3 UR5, UPT, UPT, UR4, 0x3000, URZ ;  /* 0x0000300004057890 */ /* 0x000fe4000fffe0ff */
[----:B------:R-:W-:Y:S02]  /*00f0*/  UIADD3 UR7, UPT, UPT, UR4, 0x3008, URZ ;  /* 0x0000300804077890 */ /* 0x000fe4000fffe0ff */
[----:B------:R-:W-:Y:S02]  /*0100*/  UIADD3 UR8, UPT, UPT, UR4, 0x3010, URZ ;  /* 0x0000301004087890 */ /* 0x000fe4000fffe0ff */
[----:B--2---:R-:W-:-:S02]  /*0110*/  UIMAD UR4, UR6, UR11, URZ ;  /* 0x0000000b060472a4 */ /* 0x004fc4000f8e02ff */
[----:B-1----:R-:W-:Y:S02]  /*0120*/  ULEA UR6, UR9, UR5, 0x18 ;  /* 0x0000000509067291 */ /* 0x002fe4000f8ec0ff */
[----:B------:R-:W-:-:S04]  /*0130*/  UIADD3 UR4, UPT, UPT, -UR4, 0x100000, URZ ;  /* 0x0010000004047890 */ /* 0x000fc8000fffe1ff */
[----:B------:R-:W-:Y:S02]  /*0140*/  USHF.L.U32 UR5, UR4, 0xb, URZ ;  /* 0x0000000b04057899 */ /* 0x000fe400080006ff */
[----:B------:R-:W-:Y:S02]  /*0150*/  USHF.L.U32 UR4, UR4, 0x1, URZ ;  /* 0x0000000104047899 */ /* 0x000fe400080006ff */
[----:B------:R-:W-:Y:S02]  /*0160*/  ULEA UR7, UR9, UR7, 0x18 ;  /* 0x0000000709077291 */ /* 0x000fe4000f8ec0ff */
[----:B------:R-:W-:Y:S01]  /*0170*/  ULEA UR8, UR9, UR8, 0x18 ;  /* 0x0000000809087291 */ /* 0x000fe2000f8ec0ff */
[----:B------:R-:W1:Y:S07]  /*0180*/  FENCE.VIEW.ASYNC.S ;  /* 0x00000000000073c6 */ /* 0x000e6e0000000000 */
[----:B-1----:R1:W2:Y:S02]  /*0190*/  SYNCS.EXCH.64 URZ, [UR6], UR4 ;  /* 0x0000000406ff75b2 */ /* 0x0022a40008000100 */
[----:B------:R1:W2:Y:S02]  /*01a0*/  SYNCS.EXCH.64 URZ, [UR7], UR4 ;  /* 0x0000000407ff75b2 */ /* 0x0002a40008000100 */
[----:B------:R1:W2:Y:S02]  /*01b0*/  SYNCS.EXCH.64 URZ, [UR8], UR4 ;  /* 0x0000000408ff75b2 */ /* 0x0002a40008000100 */
[----:B--2---:R2:W-:Y:S06]  /*01c0*/  MEMBAR.ALL.CTA ;  /* 0x0000000000007992 */ /* 0x0045ec0000008000 */
[----:B--2---:R-:W2:Y:S02]  /*01d0*/  FENCE.VIEW.ASYNC.S ;  /* 0x00000000000073c6 */ /* 0x004ea40000000000 */
.L_x_1:
[----:B-1----:R-:W-:Y:S05]  /*01e0*/  BSYNC.RECONVERGENT B0 ;  /* 0x0000000000007941 */ /* 0x002fea0003800200 */
.L_x_0:
[----:B------:R-:W1:Y:S01]  /*01f0*/  LDCU.64 UR6, c[0x0][0x510] ;  /* 0x0000a200ff0677ac */ /* 0x000e620008000a00 */
[----:B------:R-:W-:Y:S01]  /*0200*/  IMAD.MOV.U32 R0, RZ, RZ, RZ ;  /* 0x000000ffff007224 */ /* 0x000fe200078e00ff */
[----:B-1----:R-:W-:-:S04]  /*0210*/  UIADD3 UR6, UP0, UPT, UR6, 0x1f, URZ ;  /* 0x0000001f06067890 */ /* 0x002fc8000ff1e0ff */
[----:B------:R-:W-:Y:S02]  /*0220*/  UIADD3.X UR7, UPT, UPT, URZ, UR7, URZ, UP0, !UPT ;  /* 0x00000007ff077290 */ /* 0x000fe400087fe4ff */
[----:B------:R-:W-:-:S04]  /*0230*/  UISETP.GE.U32.AND UP0, UPT, UR6, 0x20, UPT ;  /* 0x000000200600788c */ /* 0x000fc8000bf06070 */
[----:B------:R-:W-:Y:S01]  /*0240*/  UISETP.GE.U32.AND.EX UP0, UPT, UR7, URZ, UPT, UP0 ;  /* 0x000000ff0700728c */ /* 0x000fe2000bf06100 */
[----:B--2---:R-:W-:Y:S08]  /*0250*/  BAR.SYNC.DEFER_BLOCKING 0x0 ;  /* 0x0000000000007b1d */ /* 0x004ff00000010000 */
[----:B------:R-:W-:Y:S05]  /*0260*/  BRA.U !UP0, `(.L_x_2) ;  /* 0x0000001508b07547 */ /* 0x000fea000b800000 */
[----:B------:R-:W1:Y:S01]  /*0270*/  S2UR UR8, SR_CgaCtaId ;  /* 0x00000000000879c3 */ /* 0x000e620000008800 */
[----:B------:R-:W2:Y:S01]  /*0280*/  LDCU.64 UR12, c[0x0][0x500] ;  /* 0x0000a000ff0c77ac */ /* 0x000ea20008000a00 */
[----:B------:R-:W-:Y:S02]  /*0290*/  VIADD R0, R3, UR15 ;  /* 0x0000000f03007c36 */ /* 0x000fe40008000000 */
[----:B------:R-:W-:Y:S01]  /*02a0*/  VIADD R18, R2, UR10 ;  /* 0x0000000a02127c36 */ /* 0x000fe20008000000 */
[----:B------:R-:W-:Y:S01]  /*02b0*/  UMOV UR4, 0x400 ;  /* 0x0000040000047882 */ /* 0x000fe20000000000 */
[----:B------:R-:W-:Y:S02]  /*02c0*/  USHF.R.U64 UR6, UR6, 0x5, UR7 ;  /* 0x0000000506067899 */ /* 0x000fe40008001207 */
[----:B------:R-:W-:Y:S01]  /*02d0*/  UIADD3 UR5, UPT, UPT, UR4, 0x1000, URZ ;  /* 0x0000100004057890 */ /* 0x000fe2000fffe0ff */
[----:B------:R-:W3:Y:S01]  /*02e0*/  LDCU.64 UR16, c[0x0][0x348] ;  /* 0x00006900ff1077ac */ /* 0x000ee20008000a00 */
[----:B------:R-:W-:Y:S01]  /*02f0*/  USHF.R.U32.HI UR7, URZ, 0x5, UR7 ;  /* 0x00000005ff077899 */ /* 0x000fe20008011607 */
[----:B--2---:R-:W-:Y:S01]  /*0300*/  ISETP.GE.U32.AND P0, PT, R0, UR12, PT ;  /* 0x0000000c00007c0c */ /* 0x004fe2000bf06070 */
[----:B------:R-:W-:-:S03]  /*0310*/  IMAD.MOV.U32 R0, RZ, RZ, RZ ;  /* 0x000000ffff007224 */ /* 0x000fc600078e00ff */
[----:B------:R-:W-:Y:S01]  /*0320*/  ISETP.GE.U32.AND.EX P0, PT, RZ, UR13, PT, P0 ;  /* 0x0000000dff007c0c */ /* 0x000fe2000bf06100 */
[----:B-1----:R-:W-:Y:S02]  /*0330*/  ULEA UR5, UR8, UR5, 0x18 ;  /* 0x0000000508057291 */ /* 0x002fe4000f8ec0ff */
[----:B------:R-:W-:-:S04]  /*0340*/  ULEA UR4, UR8, UR4, 0x18 ;  /* 0x0000000408047291 */ /* 0x000fc8000f8ec0ff */
[----:B------:R-:W-:Y:S02]  /*0350*/  LEA R5, R2, UR5, 0x2 ;  /* 0x0000000502057c11 */ /* 0x000fe4000f8e10ff */
[----:B------:R-:W-:Y:S01]  /*0360*/  LEA R4, R3, UR4, 0x7 ;  /* 0x0000000403047c11 */ /* 0x000fe2000f8e38ff */
[----:B---3--:R-:W-:-:S06]  /*0370*/  UMOV UR4, URZ ;  /* 0x000000ff00047c82 */ /* 0x008fcc0008000000 */
.L_x_20:
[----:B------:R-:W-:Y:S01]  /*0380*/  ISETP.NE.AND P1, PT, R14, RZ, PT ;  /* 0x000000ff0e00720c */ /* 0x000fe20003f25270 */
[----:B------:R-:W-:-:S12]  /*0390*/  BSSY.RECONVERGENT B0, `(.L_x_3) ;  /* 0x000002a000007945 */ /* 0x000fd80003800200 */
[----:B------:R-:W-:Y:S05]  /*03a0*/  @P1 BRA `(.L_x_4) ;  /* 0x00000000007c1947 */ /* 0x000fea0003800000 */
[----:B------:R-:W1:Y:S01]  /*03b0*/  S2UR UR9, SR_CgaCtaId ;  /* 0x00000000000979c3 */ /* 0x000e620000008800 */
[----:B------:R-:W-:Y:S01]  /*03c0*/  UMOV UR5, 0x400 ;  /* 0x0000040000057882 */ /* 0x000fe20000000000 */
[----:B------:R-:W-:Y:S01]  /*03d0*/  PLOP3.LUT P1, PT, PT, PT, PT, 0x80, 0x8 ;  /* 0x000000000008781c */ /* 0x000fe20003f2f070 */
[----:B------:R-:W-:Y:S02]  /*03e0*/  UIADD3 UR8, UPT, UPT, UR5, 0x3000, URZ ;  /* 0x0000300005087890 */ /* 0x000fe4000fffe0ff */
[----:B------:R-:W-:Y:S02]  /*03f0*/  USHF.L.U32 UR14, UR4, 0x5, URZ ;  /* 0x00000005040e7899 */ /* 0x000fe400080006ff */
[----:B-1----:R-:W-:Y:S02]  /*0400*/  ULEA UR8, UR9, UR8, 0x18 ;  /* 0x0000000809087291 */ /* 0x002fe4000f8ec0ff */
[----:B------:R-:W-:-:S04]  /*0410*/  ULEA UR12, UR9, UR5, 0x18 ;  /* 0x00000005090c7291 */ /* 0x000fc8000f8ec0ff */
[----:B------:R-:W-:-:S05]  /*0420*/  IMAD.U32 R17, RZ, RZ, UR8 ;  /* 0x00000008ff117e24 */ /* 0x000fca000f8e00ff */
[----:B------:R-:W-:-:S15]  /*0430*/  R2UR UR13, R17 ;  /* 0x00000000110d72ca */ /* 0x000fde00000e0000 */
.L_x_5:
[----:B------:R-:W-:Y:S01]  /*0440*/  @P1 ELECT P2, URZ, PT ;  /* 0x0000000000ff182f */ /* 0x000fe20003840000 */
[----:B------:R1:W-:-:S12]  /*0450*/  UTMALDG.2D [UR12], [UR16] ;  /* 0x0000000c100075b4 */ /* 0x0003d80008008000 */
[----:B------:R-:W-:Y:S02]  /*0460*/  @P2 PLOP3.LUT P1, PT, P2, PT, PT, 0x8, 0x80 ;  /* 0x000000000080281c */ /* 0x000fe4000172e170 */
[----:B------:R-:W-:-:S11]  /*0470*/  PLOP3.LUT P2, PT, PT, PT, PT, 0x8, 0x80 ;  /* 0x000000000080781c */ /* 0x000fd60003f4e170 */
[----:B-1----:R-:W-:Y:S05]  /*0480*/  @P1 BRA.U.ANY `(.L_x_5) ;  /* 0xfffffffd00ec1947 */ /* 0x002fea000393ffff */
[----:B------:R-:W-:Y:S01]  /*0490*/  IMAD.MOV.U32 R6, RZ, RZ, 0x1000 ;  /* 0x00001000ff067424 */ /* 0x000fe200078e00ff */
[----:B------:R-:W-:Y:S01]  /*04a0*/  UIADD3 UR8, UPT, UPT, UR5, 0x1000, URZ ;  /* 0x0000100005087890 */ /* 0x000fe2000fffe0ff */
[----:B------:R-:W-:Y:S01]  /*04b0*/  PLOP3.LUT P1, PT, PT, PT, PT, 0x80, 0x8 ;  /* 0x000000000008781c */ /* 0x000fe20003f2f070 */
[----:B------:R-:W-:Y:S01]  /*04c0*/  UIADD3 UR12, UP0, UPT, UR16, 0x80, URZ ;  /* 0x00000080100c7890 */ /* 0x000fe2000ff1e0ff */
[----:B------:R1:W2:Y:S01]  /*04d0*/  SYNCS.ARRIVE.TRANS64 R8, [R17+URZ], R6 ;  /* 0x00000006110879a7 */ /* 0x0002a200080000ff */
[----:B------:R-:W-:Y:S02]  /*04e0*/  UIADD3 UR5, UPT, UPT, UR5, 0x3008, URZ ;  /* 0x0000300805057890 */ /* 0x000fe4000fffe0ff */
[----:B------:R-:W-:Y:S02]  /*04f0*/  ULEA UR8, UR9, UR8, 0x18 ;  /* 0x0000000809087291 */ /* 0x000fe4000f8ec0ff */
[----:B------:R-:W-:Y:S02]  /*0500*/  UIADD3.X UR13, UPT, UPT, URZ, UR17, URZ, UP0, !UPT ;  /* 0x00000011ff0d7290 */ /* 0x000fe400087fe4ff */
[----:B------:R-:W-:-:S12]  /*0510*/  ULEA UR9, UR9, UR5, 0x18 ;  /* 0x0000000509097291 */ /* 0x000fd8000f8ec0ff */
.L_x_6:
[----:B------:R-:W-:Y:S01]  /*0520*/  @P1 ELECT P2, URZ, PT ;  /* 0x0000000000ff182f */ /* 0x000fe20003840000 */
[----:B------:R-:W-:Y:S02]  /*0530*/  UMOV UR11, UR14 ;  /* 0x0000000e000b7c82 */ /* 0x000fe40008000000 */
[----:B------:R3:W-:Y:S10]  /*0540*/  UTMALDG.2D [UR8], [UR12] ;  /* 0x000000080c0075b4 */ /* 0x0007f40008008000 */
[----:B------:R-:W-:-:S02]  /*0550*/  @P2 PLOP3.LUT P1, PT, P2, PT, PT, 0x8, 0x80 ;  /* 0x000000000080281c */ /* 0x000fc4000172e170 */
[----:B------:R-:W-:-:S11]  /*0560*/  PLOP3.LUT P2, PT, PT, PT, PT, 0x8, 0x80 ;  /* 0x000000000080781c */ /* 0x000fd60003f4e170 */
[----:B---3--:R-:W-:Y:S05]  /*0570*/  @P1 BRA.U.ANY `(.L_x_6) ;  /* 0xfffffffd00e81947 */ /* 0x008fea000393ffff */
[----:B-1----:R-:W4:Y:S01]  /*0580*/  SYNCS.ARRIVE.TRANS64 R6, [UR9], R6 ;  /* 0x00000006ff0679a7 */ /* 0x002f220008000009 */
[----:B------:R-:W-:Y:S05]  /*0590*/  BRA `(.L_x_7) ;  /* 0x0000000000247947 */ /* 0x000fea0003800000 */
.L_x_4:
[----:B------:R-:W1:Y:S01]  /*05a0*/  S2UR UR9, SR_CgaCtaId ;  /* 0x00000000000979c3 */ /* 0x000e620000008800 */
[----:B------:R-:W-:Y:S02]  /*05b0*/  UMOV UR5, 0x400 ;  /* 0x0000040000057882 */ /* 0x000fe40000000000 */
[----:B------:R-:W-:Y:S02]  /*05c0*/  UIADD3 UR8, UPT, UPT, UR5, 0x3000, URZ ;  /* 0x0000300005087890 */ /* 0x000fe4000fffe0ff */
[----:B------:R-:W-:Y:S02]  /*05d0*/  UIADD3 UR5, UPT, UPT, UR5, 0x3008, URZ ;  /* 0x0000300805057890 */ /* 0x000fe4000fffe0ff */
[----:B-1----:R-:W-:Y:S02]  /*05e0*/  ULEA UR8, UR9, UR8, 0x18 ;  /* 0x0000000809087291 */ /* 0x002fe4000f8ec0ff */
[----:B------:R-:W-:-:S04]  /*05f0*/  ULEA UR5, UR9, UR5, 0x18 ;  /* 0x0000000509057291 */ /* 0x000fc8000f8ec0ff */
[----:B------:R-:W-:-:S04]  /*0600*/  IMAD.U32 R17, RZ, RZ, UR8 ;  /* 0x00000008ff117e24 */ /* 0x000fc8000f8e00ff */
[----:B------:R1:W2:Y:S01]  /*0610*/  SYNCS.ARRIVE.TRANS64.A1T0 R8, [R17+URZ], RZ ;  /* 0x000000ff110879a7 */ /* 0x0002a200081000ff */
[----:B------:R-:W3:Y:S03]  /*0620*/  SYNCS.ARRIVE.TRANS64.A1T0 R6, [UR5], RZ ;  /* 0x000000ffff0679a7 */ /* 0x000ee60008100005 */
.L_x_7:
[----:B------:R-:W-:Y:S05]  /*0630*/  BSYNC.RECONVERGENT B0 ;  /* 0x0000000000007941 */ /* 0x000fea0003800200 */
.L_x_3:
[----:B------:R-:W-:Y:S01]  /*0640*/  CS2R R10, SR_GLOBALTIMERLO ;  /* 0x00000000000a7805 */ /* 0x000fe20000015200 */
[----:B--2---:R-:W2:Y:S01]  /*0650*/  SYNCS.PHASECHK.TRANS64.TRYWAIT P1, [R17+URZ], R9 ;  /* 0x00000009110075a7 */ /* 0x004ea200080211ff */
[----:B------:R-:W-:Y:S04]  /*0660*/  BSSY B0, `(.L_x_8) ;  /* 0x000001c000007945 */ /* 0x000fe80003800000 */
[----:B--2---:R-:W-:Y:S05]  /*0670*/  @P1 BRA `(.L_x_9) ;  /* 0x0000000000681947 */ /* 0x004fea0003800000 */
[----:B------:R-:W-:-:S07]  /*0680*/  IMAD.MOV.U32 R16, RZ, RZ, RZ ;  /* 0x000000ffff107224 */ /* 0x000fce00078e00ff */
.L_x_13:
[C---:B------:R-:W-:Y:S01]  /*0690*/  ISETP.GT.AND P1, PT, R16.reuse, 0xf, PT ;  /* 0x0000000f1000780c */ /* 0x040fe20003f24270 */
[----:B------:R-:W-:Y:S05]  /*06a0*/  YIELD ;  /* 0x0000000000007946 */ /* 0x000fea0003800000 */
[----:B------:R-:W-:Y:S07]  /*06b0*/  BSSY B1, `(.L_x_10) ;  /* 0x0000014000017945 */ /* 0x000fee0003800000 */
[----:B------:R-:W-:Y:S01]  /*06c0*/  @!P1 VIADD R16, R16, 0x1 ;  /* 0x0000000110109836 */ /* 0x000fe20000000000 */
[----:B------:R-:W-:Y:S06]  /*06d0*/  @!P1 BRA `(.L_x_11) ;  /* 0x0000000000449947 */ /* 0x000fec0003800000 */
[----:B------:R-:W-:-:S06]  /*06e0*/  CS2R R12, SR_GLOBALTIMERLO ;  /* 0x00000000000c7805 */ /* 0x000fcc0000015200 */
[----:B------:R-:W-:-:S05]  /*06f0*/  IADD3 R15, P1, PT, -R10, R12, RZ ;  /* 0x0000000c0a0f7210 */ /* 0x000fca0007f3e1ff */
[----:B------:R-:W-:Y:S01]  /*0700*/  IMAD.X R13, R13, 0x1, ~R11, P1 ;  /* 0x000000010d0d7824 */ /* 0x000fe200008e0e0b */
[----:B------:R-:W-:-:S04]  /*0710*/  ISETP.GE.U32.AND P1, PT, R15, 0x3d0900, PT ;  /* 0x003d09000f00780c */ /* 0x000fc80003f26070 */
[----:B------:R-:W-:-:S13]  /*0720*/  ISETP.GE.AND.EX P1, PT, R13, RZ, PT, P1 ;  /* 0x000000ff0d00720c */ /* 0x000fda0003f26310 */
[----:B------:R-:W-:Y:S05]  /*0730*/  @!P1 BRA `(.L_x_12) ;  /* 0x0000000000089947 */ /* 0x000fea0003800000 */
[----:B------:R-:W-:Y:S05]  /*0740*/  NANOSLEEP 0xf4240 ;  /* 0x000f42400000795d */ /* 0x000fea0003800000 */
[----:B------:R-:W-:Y:S05]  /*0750*/  BRA `(.L_x_11) ;  /* 0x0000000000247947 */ /* 0x000fea0003800000 */
.L_x_12:
[----:B------:R-:W-:-:S04]  /*0760*/  ISETP.GE.U32.AND P1, PT, R15, 0x9c40, PT ;  /* 0x00009c400f00780c */ /* 0x000fc80003f26070 */
[----:B------:R-:W-:-:S13]  /*0770*/  ISETP.GE.AND.EX P1, PT, R13, RZ, PT, P1 ;  /* 0x000000ff0d00720c */ /* 0x000fda0003f26310 */
[----:B------:R-:W-:Y:S05]  /*0780*/  @!P1 BRA `(.L_x_11) ;  /* 0x0000000000189947 */ /* 0x000fea0003800000 */
[----:B------:R-:W-:-:S04]  /*0790*/  SHF.R.S32.HI R12, RZ, 0x1f, R13 ;  /* 0x0000001fff0c7819 */ /* 0x000fc8000001140d */
[----:B------:R-:W-:-:S05]  /*07a0*/  LEA.HI R12, P1, R12, R15, RZ, 0x2 ;  /* 0x0000000f0c0c7211 */ /* 0x000fca00078310ff */
[----:B------:R-:W-:-:S05]  /*07b0*/  IMAD.X R13, RZ, RZ, R13, P1 ;  /* 0x000000ffff0d7224 */ /* 0x000fca00008e060d */
[----:B------:R-:W-:-:S04]  /*07c0*/  SHF.R.U64 R12, R12, 0x2, R13 ;  /* 0x000000020c0c7819 */ /* 0x000fc8000000120d */
[----:B------:R-:W-:Y:S05]  /*07d0*/  NANOSLEEP R12 ;  /* 0x0000000c0000735d */ /* 0x000fea0003800000 */
[----:B------:R-:W-:Y:S01]  /*07e0*/  NOP ;  /* 0x0000000000007918 */ /* 0x000fe20000000000 */
.L_x_11:
[----:B------:R-:W-:Y:S05]  /*07f0*/  BSYNC B1 ;  /* 0x0000000000017941 */ /* 0x000fea0003800000 */
.L_x_10:
[----:B------:R-:W2:Y:S02]  /*0800*/  SYNCS.PHASECHK.TRANS64.TRYWAIT P1, [R17+URZ], R9 ;  /* 0x00000009110075a7 */ /* 0x000ea400080211ff */
[----:B--2---:R-:W-:Y:S05]  /*0810*/  @!P1 BRA `(.L_x_13) ;  /* 0xfffffffc009c9947 */ /* 0x004fea000383ffff */
.L_x_9:
[----:B------:R-:W-:Y:S05]  /*0820*/  BSYNC B0 ;  /* 0x0000000000007941 */ /* 0x000fea0003800000 */
.L_x_8:
[----:B------:R-:W-:Y:S01]  /*0830*/  CS2R R8, SR_GLOBALTIMERLO ;  /* 0x0000000000087805 */ /* 0x000fe20000015200 */
[----:B------:R-:W2:Y:S01]  /*0840*/  S2R R11, SR_CgaCtaId ;  /* 0x00000000000b7919 */ /* 0x000ea20000008800 */
[----:B------:R-:W-:Y:S01]  /*0850*/  MOV R10, 0x400 ;  /* 0x00000400000a7802 */ /* 0x000fe20000000f00 */
[----:B------:R-:W-:Y:S04]  /*0860*/  BSSY B0, `(.L_x_14) ;  /* 0x000001f000007945 */ /* 0x000fe80003800000 */
[----:B------:R-:W-:-:S05]  /*0870*/  VIADD R10, R10, 0x3008 ;  /* 0x000030080a0a7836 */ /* 0x000fca0000000000 */
[----:B--2---:R-:W-:-:S04]  /*0880*/  LEA R15, R11, R10, 0x18 ;  /* 0x0000000a0b0f7211 */ /* 0x004fc800078ec0ff */
[----:B---34-:R-:W2:Y:S02]  /*0890*/  SYNCS.PHASECHK.TRANS64.TRYWAIT P1, [R15+URZ], R7 ;  /* 0x000000070f0075a7 */ /* 0x018ea400080211ff */
[----:B--2---:R-:W-:Y:S05]  /*08a0*/  @P1 BRA `(.L_x_15) ;  /* 0x0000000000681947 */ /* 0x004fea0003800000 */
[----:B------:R-:W-:-:S07]  /*08b0*/  IMAD.MOV.U32 R12, RZ, RZ, RZ ;  /* 0x000000ffff0c7224 */ /* 0x000fce00078e00ff */
.L_x_19:
        /* <DEDUP_REMOVED lines=13> */
.L_x_18:
        /* <DEDUP_REMOVED lines=9> */
.L_x_17:
[----:B------:R-:W-:Y:S05]  /*0a20*/  BSYNC B1 ;  /* 0x0000000000017941 */ /* 0x000fea0003800000 */
.L_x_16:
[----:B------:R-:W2:Y:S02]  /*0a30*/  SYNCS.PHASECHK.TRANS64.TRYWAIT P1, [R15+URZ], R7 ;  /* 0x000000070f0075a7 */ /* 0x000ea400080211ff */
[----:B--2---:R-:W-:Y:S05]  /*0a40*/  @!P1 BRA `(.L_x_19) ;  /* 0xfffffffc009c9947 */ /* 0x004fea000383ffff */
.L_x_15:
[----:B------:R-:W-:Y:S05]  /*0a50*/  BSYNC B0 ;  /* 0x0000000000007941 */ /* 0x000fea0003800000 */
.L_x_14:
[----:B-1----:R-:W1:Y:S01]  /*0a60*/  LDC.64 R16, c[0x0][0x510] ;  /* 0x00014400ff107b82 */ /* 0x002e620000000a00 */
[----:B------:R-:W2:Y:S01]  /*0a70*/  LDCU.64 UR8, c[0x0][0x508] ;  /* 0x0000a100ff0877ac */ /* 0x000ea20008000a00 */
[----:B------:R-:W-:-:S04]  /*0a80*/  USHF.L.U32 UR5, UR4, 0x5, URZ ;  /* 0x0000000504057899 */ /* 0x000fc800080006ff */
[----:B------:R-:W-:Y:S02]  /*0a90*/  UIADD3 UR11, UPT, UPT, UR5, 0x2, URZ ;  /* 0x00000002050b7890 */ /* 0x000fe4000fffe0ff */
[----:B------:R-:W-:Y:S02]  /*0aa0*/  UIADD3 UR12, UPT, UPT, UR5, 0x17, URZ ;  /* 0x00000017050c7890 */ /* 0x000fe4000fffe0ff */
[----:B------:R-:W-:Y:S02]  /*0ab0*/  UIADD3 UR14, UPT, UPT, UR5, 0x1e, URZ ;  /* 0x0000001e050e7890 */ /* 0x000fe4000fffe0ff */
[----:B------:R-:W-:Y:S01]  /*0ac0*/  UIADD3 UR13, UPT, UPT, UR5, 0x1d, URZ ;  /* 0x0000001d050d7890 */ /* 0x000fe2000fffe0ff */
[----:B--2---:R-:W-:Y:S01]  /*0ad0*/  ISETP.GE.U32.AND P2, PT, R18, UR8, PT ;  /* 0x0000000812007c0c */ /* 0x004fe2000bf46070 */
[----:B------:R-:W-:Y:S02]  /*0ae0*/  UIADD3 UR8, UPT, UPT, UR5, 0x1, URZ ;  /* 0x0000000105087890 */ /* 0x000fe4000fffe0ff */
[----:B-1----:R-:W-:-:S04]  /*0af0*/  ISETP.LE.U32.AND P1, PT, R16, UR5, PT ;  /* 0x0000000510007c0c */ /* 0x002fc8000bf23070 */
[C---:B------:R-:W-:Y:S01]  /*0b00*/  ISETP.LE.U32.AND P3, PT, R16.reuse, UR8, PT ;  /* 0x0000000810007c0c */ /* 0x040fe2000bf63070 */
[----:B------:R-:W-:Y:S01]  /*0b10*/  UIADD3 UR8, UPT, UPT, UR5, 0x3, URZ ;  /* 0x0000000305087890 */ /* 0x000fe2000fffe0ff */
[-C--:B------:R-:W-:Y:S02]  /*0b20*/  ISETP.GE.U32.OR.EX P1, PT, RZ, R17.reuse, P0, P1 ;  /* 0x00000011ff00720c */ /* 0x080fe40000726510 */
[----:B------:R-:W-:Y:S01]  /*0b30*/  ISETP.LE.U32.AND P6, PT, R16, UR11, PT ;  /* 0x0000000b10007c0c */ /* 0x000fe2000bfc3070 */
[----:B------:R-:W-:Y:S01]  /*0b40*/  UIADD3 UR11, UPT, UPT, UR5, 0x5, URZ ;  /* 0x00000005050b7890 */ /* 0x000fe2000fffe0ff */
[----:B------:R-:W-:Y:S02]  /*0b50*/  ISETP.GE.U32.OR.EX P1, PT, RZ, UR9, P1, P2 ;  /* 0x00000009ff007c0c */ /* 0x000fe40008f26520 */
[-C--:B------:R-:W-:Y:S02]  /*0b60*/  ISETP.GE.U32.OR.EX P3, PT, RZ, R17.reuse, P0, P3 ;  /* 0x00000011ff00720c */ /* 0x080fe40000766530 */
[----:B------:R-:W-:-:S02]  /*0b70*/  ISETP.GE.U32.OR.EX P6, PT, RZ, R17, P0, P6 ;  /* 0x00000011ff00720c */ /* 0x000fc400007c6560 */
[----:B------:R-:W-:Y:S02]  /*0b80*/  ISETP.GE.U32.OR.EX P3, PT, RZ, UR9, P3, P2 ;  /* 0x00000009ff007c0c */ /* 0x000fe40009f66520 */
[C---:B------:R-:W-:Y:S01]  /*0b90*/  ISETP.LE.U32.AND P5, PT, R16.reuse, UR8, PT ;  /* 0x0000000810007c0c */ /* 0x040fe2000bfa3070 */
[----:B------:R-:W-:Y:S01]  /*0ba0*/  UIADD3 UR8, UPT, UPT, UR5, 0x4, URZ ;  /* 0x0000000405087890 */ /* 0x000fe2000fffe0ff */
[----:B------:R-:W-:Y:S02]  /*0bb0*/  ISETP.GE.U32.OR.EX P6, PT, RZ, UR9, P6, P2 ;  /* 0x00000009ff007c0c */ /* 0x000fe4000b7c6520 */
[-C--:B------:R-:W-:Y:S01]  /*0bc0*/  ISETP.GE.U32.OR.EX P5, PT, RZ, R17.reuse, P0, P5 ;  /* 0x00000011ff00720c */ /* 0x080fe200007a6550 */
[----:B------:R-:W-:Y:S01]  /*0bd0*/  @!P1 LDS R7, [R4] ;  /* 0x0000000004079984 */ /* 0x000fe20000000800 */
[----:B------:R-:W-:Y:S01]  /*0be0*/  ISETP.LE.U32.AND P4, PT, R16, UR11, PT ;  /* 0x0000000b10007c0c */ /* 0x000fe2000bf83070 */
[----:B------:R-:W-:Y:S01]  /*0bf0*/  UIADD3 UR11, UPT, UPT, UR5, 0x7, URZ ;  /* 0x00000007050b7890 */ /* 0x000fe2000fffe0ff */
[----:B------:R-:W-:Y:S01]  /*0c00*/  ISETP.GE.U32.OR.EX P5, PT, RZ, UR9, P5, P2 ;  /* 0x00000009ff007c0c */ /* 0x000fe2000afa6520 */
[----:B------:R-:W1:Y:S01]  /*0c10*/  @!P1 LDS R6, [R5] ;  /* 0x0000000005069984 */ /* 0x000e620000000800 */
[----:B------:R-:W-:-:S03]  /*0c20*/  ISETP.GE.U32.OR.EX P4, PT, RZ, R17, P0, P4 ;  /* 0x00000011ff00720c */ /* 0x000fc60000786540 */
[----:B------:R-:W-:Y:S01]  /*0c30*/  @!P3 LDS R8, [R4+0x4] ;  /* 0x000004000408b984 */ /* 0x000fe20000000800 */
[----:B------:R-:W-:-:S03]  /*0c40*/  ISETP.GE.U32.OR.EX P4, PT, RZ, UR9, P4, P2 ;  /* 0x00000009ff007c0c */ /* 0x000fc6000a786520 */
[----:B------:R-:W-:Y:S04]  /*0c50*/  @!P6 LDS R10, [R4+0x8] ;  /* 0x00000800040ae984 */ /* 0x000fe80000000800 */
[----:B------:R-:W-:Y:S04]  /*0c60*/  @!P6 LDS R9, [R5+0x100] ;  /* 0x000100000509e984 */ /* 0x000fe80000000800 */
[----:B------:R-:W-:Y:S04]  /*0c70*/  @!P5 LDS R12, [R4+0xc] ;  /* 0x00000c00040cd984 */ /* 0x000fe80000000800 */
[----:B------:R-:W-:Y:S04]  /*0c80*/  @!P5 LDS R11, [R5+0x180] ;  /* 0x00018000050bd984 */ /* 0x000fe80000000800 */
[----:B------:R-:W-:Y:S04]  /*0c90*/  @!P4 LDS R19, [R4+0x14] ;  /* 0x000014000413c984 */ /* 0x000fe80000000800 */
[----:B------:R-:W-:Y:S01]  /*0ca0*/  @!P4 LDS R15, [R5+0x280] ;  /* 0x00028000050fc984 */ /* 0x000fe20000000800 */
[----:B-1----:R-:W-:Y:S01]  /*0cb0*/  @!P1 FFMA R0, R7, R6, R0 ;  /* 0x0000000607009223 */ /* 0x002fe20000000000 */
[----:B------:R-:W-:-:S02]  /*0cc0*/  ISETP.LE.U32.AND P1, PT, R16, UR8, PT ;  /* 0x0000000810007c0c */ /* 0x000fc4000bf23070 */
[----:B------:R-:W1:Y:S01]  /*0cd0*/  @!P3 LDS R7, [R5+0x80] ;  /* 0x000080000507b984 */ /* 0x000e620000000800 */
[----:B------:R-:W-:Y:S01]  /*0ce0*/  UIADD3 UR8, UPT, UPT, UR5, 0x6, URZ ;  /* 0x0000000605087890 */ /* 0x000fe2000fffe0ff */
[----:B------:R-:W-:-:S04]  /*0cf0*/  ISETP.GE.U32.OR.EX P1, PT, RZ, R17, P0, P1 ;  /* 0x00000011ff00720c */ /* 0x000fc80000726510 */
[----:B------:R-:W-:-:S13]  /*0d00*/  ISETP.GE.U32.OR.EX P1, PT, RZ, UR9, P1, P2 ;  /* 0x00000009ff007c0c */ /* 0x000fda0008f26520 */
[----:B------:R-:W-:Y:S04]  /*0d10*/  @!P1 LDS R13, [R4+0x10] ;  /* 0x00001000040d9984 */ /* 0x000fe80000000800 */
[----:B------:R-:W2:Y:S01]  /*0d20*/  @!P1 LDS R6, [R5+0x200] ;  /* 0x0002000005069984 */ /* 0x000ea20000000800 */
[----:B-1----:R-:W-:Y:S01]  /*0d30*/  @!P3 FFMA R0, R7, R8, R0 ;  /* 0x000000080700b223 */ /* 0x002fe20000000000 */
[----:B------:R-:W-:Y:S01]  /*0d40*/  ISETP.LE.U32.AND P3, PT, R16, UR8, PT ;  /* 0x0000000810007c0c */ /* 0x000fe2000bf63070 */
[----:B------:R-:W-:Y:S02]  /*0d50*/  UIADD3 UR8, UPT, UPT, UR5, 0x8, URZ ;  /* 0x0000000805087890 */ /* 0x000fe4000fffe0ff */
[----:B------:R-:W-:Y:S01]  /*0d60*/  @!P6 FFMA R0, R9, R10, R0 ;  /* 0x0000000a0900e223 */ /* 0x000fe20000000000 */
[----:B------:R-:W-:-:S02]  /*0d70*/  ISETP.GE.U32.OR.EX P3, PT, RZ, R17, P0, P3 ;  /* 0x00000011ff00720c */ /* 0x000fc40000766530 */
[C---:B------:R-:W-:Y:S01]  /*0d80*/  ISETP.LE.U32.AND P6, PT, R16.reuse, UR11, PT ;  /* 0x0000000b10007c0c */ /* 0x040fe2000bfc3070 */
[----:B------:R-:W-:Y:S01]  /*0d90*/  @!P5 FFMA R0, R11, R12, R0 ;  /* 0x0000000c0b00d223 */ /* 0x000fe20000000000 */
[----:B------:R-:W-:Y:S01]  /*0da0*/  ISETP.GE.U32.OR.EX P3, PT, RZ, UR9, P3, P2 ;  /* 0x00000009ff007c0c */ /* 0x000fe20009f66520 */
[----:B------:R-:W-:Y:S01]  /*0db0*/  UIADD3 UR11, UPT, UPT, UR5, 0xa, URZ ;  /* 0x0000000a050b7890 */ /* 0x000fe2000fffe0ff */
[-C--:B------:R-:W-:Y:S02]  /*0dc0*/  ISETP.GE.U32.OR.EX P6, PT, RZ, R17.reuse, P0, P6 ;  /* 0x00000011ff00720c */ /* 0x080fe400007c6560 */
[----:B------:R-:W-:Y:S01]  /*0dd0*/  ISETP.LE.U32.AND P5, PT, R16, UR8, PT ;  /* 0x0000000810007c0c */ /* 0x000fe2000bfa3070 */
[----:B------:R-:W-:Y:S01]  /*0de0*/  UIADD3 UR8, UPT, UPT, UR5, 0x9, URZ ;  /* 0x0000000905087890 */ /* 0x000fe2000fffe0ff */
[----:B------:R-:W-:Y:S02]  /*0df0*/  ISETP.GE.U32.OR.EX P6, PT, RZ, UR9, P6, P2 ;  /* 0x00000009ff007c0c */ /* 0x000fe4000b7c6520 */
[----:B------:R-:W-:-:S04]  /*0e00*/  ISETP.GE.U32.OR.EX P5, PT, RZ, R17, P0, P5 ;  /* 0x00000011ff00720c */ /* 0x000fc800007a6550 */
[----:B------:R-:W-:Y:S01]  /*0e10*/  ISETP.GE.U32.OR.EX P5, PT, RZ, UR9, P5, P2 ;  /* 0x00000009ff007c0c */ /* 0x000fe2000afa6520 */
[----:B------:R-:W-:Y:S01]  /*0e20*/  @!P3 LDS R8, [R4+0x18] ;  /* 0x000018000408b984 */ /* 0x000fe20000000800 */
[----:B--2---:R-:W-:Y:S01]  /*0e30*/  @!P1 FFMA R0, R13, R6, R0 ;  /* 0x000000060d009223 */ /* 0x004fe20000000000 */
[C---:B------:R-:W-:Y:S02]  /*0e40*/  ISETP.LE.U32.AND P1, PT, R16.reuse, UR8, PT ;  /* 0x0000000810007c0c */ /* 0x040fe4000bf23070 */
[----:B------:R-:W1:Y:S01]  /*0e50*/  @!P3 LDS R7, [R5+0x300] ;  /* 0x000300000507b984 */ /* 0x000e620000000800 */
[----:B------:R-:W-:Y:S01]  /*0e60*/  UIADD3 UR8, UPT, UPT, UR5, 0xb, URZ ;  /* 0x0000000b05087890 */ /* 0x000fe2000fffe0ff */
[----:B------:R-:W-:Y:S01]  /*0e70*/  @!P4 FFMA R0, R15, R19, R0 ;  /* 0x000000130f00c223 */ /* 0x000fe20000000000 */
[-C--:B------:R-:W-:Y:S01]  /*0e80*/  ISETP.GE.U32.OR.EX P1, PT, RZ, R17.reuse, P0, P1 ;  /* 0x00000011ff00720c */ /* 0x080fe20000726510 */
[----:B------:R-:W-:Y:S01]  /*0e90*/  @!P6 LDS R10, [R4+0x1c] ;  /* 0x00001c00040ae984 */ /* 0x000fe20000000800 */
[----:B------:R-:W-:Y:S01]  /*0ea0*/  ISETP.LE.U32.AND P4, PT, R16, UR11, PT ;  /* 0x0000000b10007c0c */ /* 0x000fe2000bf83070 */
[----:B------:R-:W-:Y:S01]  /*0eb0*/  UIADD3 UR11, UPT, UPT, UR5, 0xc, URZ ;  /* 0x0000000c050b7890 */ /* 0x000fe2000fffe0ff */
[----:B------:R-:W-:Y:S01]  /*0ec0*/  ISETP.GE.U32.OR.EX P1, PT, RZ, UR9, P1, P2 ;  /* 0x00000009ff007c0c */ /* 0x000fe20008f26520 */
[----:B------:R-:W2:Y:S01]  /*0ed0*/  @!P6 LDS R9, [R5+0x380] ;  /* 0x000380000509e984 */ /* 0x000ea20000000800 */
[----:B------:R-:W-:-:S03]  /*0ee0*/  ISETP.GE.U32.OR.EX P4, PT, RZ, R17, P0, P4 ;  /* 0x00000011ff00720c */ /* 0x000fc60000786540 */
[----:B------:R-:W-:Y:S01]  /*0ef0*/  @!P5 LDS R11, [R4+0x20] ;  /* 0x00002000040bd984 */ /* 0x000fe20000000800 */
[----:B------:R-:W-:-:S03]  /*0f00*/  ISETP.GE.U32.OR.EX P4, PT, RZ, UR9, P4, P2 ;  /* 0x00000009ff007c0c */ /* 0x000fc6000a786520 */
[----:B------:R-:W3:Y:S04]  /*0f10*/  @!P5 LDS R6, [R5+0x400] ;  /* 0x000400000506d984 */ /* 0x000ee80000000800 */
[----:B------:R-:W-:Y:S04]  /*0f20*/  @!P1 LDS R12, [R4+0x24] ;  /* 0x00002400040c9984 */ /* 0x000fe80000000800 */
[----:B------:R-:W4:Y:S04]  /*0f30*/  @!P1 LDS R13, [R5+0x480] ;  /* 0x00048000050d9984 */ /* 0x000f280000000800 */
[----:B------:R-:W-:Y:S04]  /*0f40*/  @!P4 LDS R19, [R4+0x28] ;  /* 0x000028000413c984 */ /* 0x000fe80000000800 */
[----:B------:R-:W5:Y:S01]  /*0f50*/  @!P4 LDS R15, [R5+0x500] ;  /* 0x00050000050fc984 */ /* 0x000f620000000800 */
[----:B-1----:R-:W-:-:S04]  /*0f60*/  @!P3 FFMA R0, R7, R8, R0 ;  /* 0x000000080700b223 */ /* 0x002fc80000000000 */
[----:B--2---:R-:W-:Y:S01]  /*0f70*/  @!P6 FFMA R0, R9, R10, R0 ;  /* 0x0000000a0900e223 */ /* 0x004fe20000000000 */
[----:B------:R-:W-:Y:S01]  /*0f80*/  ISETP.LE.U32.AND P6, PT, R16, UR8, PT ;  /* 0x0000000810007c0c */ /* 0x000fe2000bfc3070 */
[----:B------:R-:W-:-:S03]  /*0f90*/  UIADD3 UR8, UPT, UPT, UR5, 0xd, URZ ;  /* 0x0000000d05087890 */ /* 0x000fc6000fffe0ff */
[-C--:B------:R-:W-:Y:S01]  /*0fa0*/  ISETP.GE.U32.OR.EX P6, PT, RZ, R17.reuse, P0, P6 ;  /* 0x00000011ff00720c */ /* 0x080fe200007c6560 */
[----:B---3--:R-:W-:Y:S01]  /*0fb0*/  @!P5 FFMA R0, R11, R6, R0 ;  /* 0x000000060b00d223 */ /* 0x008fe20000000000 */
[C---:B------:R-:W-:Y:S01]  /*0fc0*/  ISETP.LE.U32.AND P5, PT, R16.reuse, UR11, PT ;  /* 0x0000000b10007c0c */ /* 0x040fe2000bfa3070 */
[----:B------:R-:W-:Y:S01]  /*0fd0*/  UIADD3 UR11, UPT, UPT, UR5, 0xe, URZ ;  /* 0x0000000e050b7890 */ /* 0x000fe2000fffe0ff */
[----:B------:R-:W-:Y:S01]  /*0fe0*/  ISETP.LE.U32.AND P3, PT, R16, UR8, PT ;  /* 0x0000000810007c0c */ /* 0x000fe2000bf63070 */
[----:B------:R-:W-:Y:S01]  /*0ff0*/  UIADD3 UR8, UPT, UPT, UR5, 0xf, URZ ;  /* 0x0000000f05087890 */ /* 0x000fe2000fffe0ff */
[----:B------:R-:W-:Y:S02]  /*1000*/  ISETP.GE.U32.OR.EX P6, PT, RZ, UR9, P6, P2 ;  /* 0x00000009ff007c0c */ /* 0x000fe4000b7c6520 */
[-C--:B------:R-:W-:Y:S01]  /*1010*/  ISETP.GE.U32.OR.EX P5, PT, RZ, R17.reuse, P0, P5 ;  /* 0x00000011ff00720c */ /* 0x080fe200007a6550 */
[----:B----4-:R-:W-:Y:S01]  /*1020*/  @!P1 FFMA R0, R13, R12, R0 ;  /* 0x0000000c0d009223 */ /* 0x010fe20000000000 */
[----:B------:R-:W-:-:S02]  /*1030*/  ISETP.GE.U32.OR.EX P3, PT, RZ, R17, P0, P3 ;  /* 0x00000011ff00720c */ /* 0x000fc40000766530 */
[----:B------:R-:W-:Y:S02]  /*1040*/  ISETP.GE.U32.OR.EX P5, PT, RZ, UR9, P5, P2 ;  /* 0x00000009ff007c0c */ /* 0x000fe4000afa6520 */
[C---:B------:R-:W-:Y:S01]  /*1050*/  ISETP.LE.U32.AND P1, PT, R16.reuse, UR11, PT ;  /* 0x0000000b10007c0c */ /* 0x040fe2000bf23070 */
[----:B------:R-:W-:Y:S01]  /*1060*/  UIADD3 UR11, UPT, UPT, UR5, 0x11, URZ ;  /* 0x00000011050b7890 */ /* 0x000fe2000fffe0ff */
[----:B------:R-:W-:Y:S01]  /*1070*/  ISETP.GE.U32.OR.EX P3, PT, RZ, UR9, P3, P2 ;  /* 0x00000009ff007c0c */ /* 0x000fe20009f66520 */
[----:B-----5:R-:W-:Y:S01]  /*1080*/  @!P4 FFMA R0, R15, R19, R0 ;  /* 0x000000130f00c223 */ /* 0x020fe20000000000 */
[-C--:B------:R-:W-:Y:S01]  /*1090*/  ISETP.GE.U32.OR.EX P1, PT, RZ, R17.reuse, P0, P1 ;  /* 0x00000011ff00720c */ /* 0x080fe20000726510 */
[----:B------:R-:W-:Y:S01]  /*10a0*/  @!P6 LDS R8, [R4+0x2c] ;  /* 0x00002c000408e984 */ /* 0x000fe20000000800 */
[----:B------:R-:W-:Y:S01]  /*10b0*/  ISETP.LE.U32.AND P4, PT, R16, UR8, PT ;  /* 0x0000000810007c0c */ /* 0x000fe2000bf83070 */
[----:B------:R-:W-:Y:S01]  /*10c0*/  UIADD3 UR8, UPT, UPT, UR5, 0x10, URZ ;  /* 0x0000001005087890 */ /* 0x000fe2000fffe0ff */
[----:B------:R-:W-:Y:S01]  /*10d0*/  ISETP.GE.U32.OR.EX P1, PT, RZ, UR9, P1, P2 ;  /* 0x00000009ff007c0c */ /* 0x000fe20008f26520 */
[----:B------:R-:W1:Y:S01]  /*10e0*/  @!P6 LDS R7, [R5+0x580] ;  /* 0x000580000507e984 */ /* 0x000e620000000800 */
[----:B------:R-:W-:-:S03]  /*10f0*/  ISETP.GE.U32.OR.EX P4, PT, RZ, R17, P0, P4 ;  /* 0x00000011ff00720c */ /* 0x000fc60000786540 */
[----:B------:R-:W-:Y:S01]  /*1100*/  @!P5 LDS R9, [R4+0x30] ;  /* 0x000030000409d984 */ /* 0x000fe20000000800 */
[----:B------:R-:W-:-:S03]  /*1110*/  ISETP.GE.U32.OR.EX P4, PT, RZ, UR9, P4, P2 ;  /* 0x00000009ff007c0c */ /* 0x000fc6000a786520 */
[----:B------:R-:W2:Y:S04]  /*1120*/  @!P5 LDS R6, [R5+0x600] ;  /* 0x000600000506d984 */ /* 0x000ea80000000800 */
[----:B------:R-:W-:Y:S04]  /*1130*/  @!P3 LDS R10, [R4+0x34] ;  /* 0x00003400040ab984 */ /* 0x000fe80000000800 */
[----:B------:R-:W3:Y:S04]  /*1140*/  @!P3 LDS R11, [R5+0x680] ;  /* 0x00068000050bb984 */ /* 0x000ee80000000800 */
[----:B------:R-:W-:Y:S04]  /*1150*/  @!P1 LDS R12, [R4+0x38] ;  /* 0x00003800040c9984 */ /* 0x000fe80000000800 */
[----:B------:R-:W4:Y:S04]  /*1160*/  @!P1 LDS R13, [R5+0x700] ;  /* 0x00070000050d9984 */ /* 0x000f280000000800 */
[----:B------:R-:W-:Y:S04]  /*1170*/  @!P4 LDS R19, [R4+0x3c] ;  /* 0x00003c000413c984 */ /* 0x000fe80000000800 */
[----:B------:R-:W5:Y:S01]  /*1180*/  @!P4 LDS R15, [R5+0x780] ;  /* 0x00078000050fc984 */ /* 0x000f620000000800 */
[----:B-1----:R-:W-:Y:S01]  /*1190*/  @!P6 FFMA R0, R7, R8, R0 ;  /* 0x000000080700e223 */ /* 0x002fe20000000000 */
[----:B------:R-:W-:Y:S01]  /*11a0*/  ISETP.LE.U32.AND P6, PT, R16, UR8, PT ;  /* 0x0000000810007c0c */ /* 0x000fe2000bfc3070 */
[----:B------:R-:W-:-:S03]  /*11b0*/  UIADD3 UR8, UPT, UPT, UR5, 0x12, URZ ;  /* 0x0000001205087890 */ /* 0x000fc6000fffe0ff */
[-C--:B------:R-:W-:Y:S01]  /*11c0*/  ISETP.GE.U32.OR.EX P6, PT, RZ, R17.reuse, P0, P6 ;  /* 0x00000011ff00720c */ /* 0x080fe200007c6560 */
[----:B--2---:R-:W-:Y:S01]  /*11d0*/  @!P5 FFMA R0, R9, R6, R0 ;  /* 0x000000060900d223 */ /* 0x004fe20000000000 */
[C---:B------:R-:W-:Y:S01]  /*11e0*/  ISETP.LE.U32.AND P5, PT, R16.reuse, UR11, PT ;  /* 0x0000000b10007c0c */ /* 0x040fe2000bfa3070 */
[----:B------:R-:W-:Y:S01]  /*11f0*/  UIADD3 UR11, UPT, UPT, UR5, 0x13, URZ ;  /* 0x00000013050b7890 */ /* 0x000fe2000fffe0ff */
[----:B------:R-:W-:Y:S02]  /*1200*/  ISETP.GE.U32.OR.EX P6, PT, RZ, UR9, P6, P2 ;  /* 0x00000009ff007c0c */ /* 0x000fe4000b7c6520 */
[----:B------:R-:W-:Y:S01]  /*1210*/  ISETP.GE.U32.OR.EX P5, PT, RZ, R17, P0, P5 ;  /* 0x00000011ff00720c */ /* 0x000fe200007a6550 */
[----:B---3--:R-:W-:Y:S01]  /*1220*/  @!P3 FFMA R0, R11, R10, R0 ;  /* 0x0000000a0b00b223 */ /* 0x008fe20000000000 */
[----:B------:R-:W-:Y:S01]  /*1230*/  ISETP.LE.U32.AND P3, PT, R16, UR8, PT ;  /* 0x0000000810007c0c */ /* 0x000fe2000bf63070 */
[----:B------:R-:W-:Y:S01]  /*1240*/  UIADD3 UR8, UPT, UPT, UR5, 0x14, URZ ;  /* 0x0000001405087890 */ /* 0x000fe2000fffe0ff */
[----:B------:R-:W-:-:S02]  /*1250*/  ISETP.GE.U32.OR.EX P5, PT, RZ, UR9, P5, P2 ;  /* 0x00000009ff007c0c */ /* 0x000fc4000afa6520 */
[----:B------:R-:W-:Y:S01]  /*1260*/  ISETP.GE.U32.OR.EX P3, PT, RZ, R17, P0, P3 ;  /* 0x00000011ff00720c */ /* 0x000fe20000766530 */
[----:B----4-:R-:W-:Y:S01]  /*1270*/  @!P1 FFMA R0, R13, R12, R0 ;  /* 0x0000000c0d009223 */ /* 0x010fe20000000000 */
[----:B------:R-:W-:-:S03]  /*1280*/  ISETP.LE.U32.AND P1, PT, R16, UR11, PT ;  /* 0x0000000b10007c0c */ /* 0x000fc6000bf23070 */
[----:B------:R-:W-:Y:S01]  /*1290*/  @!P6 LDS R7, [R4+0x40] ;  /* 0x000040000407e984 */ /* 0x000fe20000000800 */
[----:B------:R-:W-:Y:S01]  /*12a0*/  ISETP.GE.U32.OR.EX P3, PT, RZ, UR9, P3, P2 ;  /* 0x00000009ff007c0c */ /* 0x000fe20009f66520 */
[----:B------:R-:W-:Y:S01]  /*12b0*/  UIADD3 UR11, UPT, UPT, UR5, 0x16, URZ ;  /* 0x00000016050b7890 */ /* 0x000fe2000fffe0ff */
[----:B------:R-:W-:Y:S01]  /*12c0*/  ISETP.GE.U32.OR.EX P1, PT, RZ, R17, P0, P1 ;  /* 0x00000011ff00720c */ /* 0x000fe20000726510 */
[----:B------:R-:W1:Y:S01]  /*12d0*/  @!P6 LDS R6, [R5+0x800] ;  /* 0x000800000506e984 */ /* 0x000e620000000800 */
[----:B-----5:R-:W-:Y:S02]  /*12e0*/  @!P4 FFMA R0, R15, R19, R0 ;  /* 0x000000130f00c223 */ /* 0x020fe40000000000 */
[----:B------:R-:W-:Y:S01]  /*12f0*/  ISETP.GE.U32.OR.EX P1, PT, RZ, UR9, P1, P2 ;  /* 0x00000009ff007c0c */ /* 0x000fe20008f26520 */
[----:B------:R-:W-:Y:S01]  /*1300*/  @!P5 LDS R10, [R4+0x44] ;  /* 0x00004400040ad984 */ /* 0x000fe20000000800 */
[----:B------:R-:W-:Y:S01]  /*1310*/  ISETP.LE.U32.AND P4, PT, R16, UR8, PT ;  /* 0x0000000810007c0c */ /* 0x000fe2000bf83070 */
[----:B------:R-:W-:-:S02]  /*1320*/  UIADD3 UR8, UPT, UPT, UR5, 0x15, URZ ;  /* 0x0000001505087890 */ /* 0x000fc4000fffe0ff */
        /* <DEDUP_REMOVED lines=9> */
[----:B-1----:R-:W-:Y:S01]  /*13c0*/  @!P6 FFMA R0, R7, R6, R0 ;  /* 0x000000060700e223 */ /* 0x002fe20000000000 */
[----:B------:R-:W-:Y:S01]  /*13d0*/  ISETP.LE.U32.AND P6, PT, R16, UR8, PT ;  /* 0x0000000810007c0c */ /* 0x000fe2000bfc3070 */
[----:B------:R-:W-:-:S02]  /*13e0*/  UIADD3 UR8, UPT, UPT, UR5, 0x18, URZ ;  /* 0x0000001805087890 */ /* 0x000fc4000fffe0ff */
[----:B--2---:R-:W-:Y:S01]  /*13f0*/  @!P5 FFMA R0, R9, R10, R0 ;  /* 0x0000000a0900d223 */ /* 0x004fe20000000000 */
[----:B------:R-:W-:Y:S01]  /*1400*/  ISETP.LE.U32.AND P5, PT, R16, UR11, PT ;  /* 0x0000000b10007c0c */ /* 0x000fe2000bfa3070 */
[----:B------:R-:W-:-:S03]  /*1410*/  UIADD3 UR11, UPT, UPT, UR5, 0x19, URZ ;  /* 0x00000019050b7890 */ /* 0x000fc6000fffe0ff */
[-C--:B------:R-:W-:Y:S01]  /*1420*/  ISETP.GE.U32.OR.EX P5, PT, RZ, R17.reuse, P0, P5 ;  /* 0x00000011ff00720c */ /* 0x080fe200007a6550 */
[----:B---3--:R-:W-:Y:S01]  /*1430*/  @!P3 FFMA R0, R11, R12, R0 ;  /* 0x0000000c0b00b223 */ /* 0x008fe20000000000 */
[-C--:B------:R-:W-:Y:S02]  /*1440*/  ISETP.GE.U32.OR.EX P3, PT, RZ, R17.reuse, P0, P6 ;  /* 0x00000011ff00720c */ /* 0x080fe40000766560 */
[C---:B------:R-:W-:Y:S01]  /*1450*/  ISETP.LE.U32.AND P6, PT, R16.reuse, UR12, PT ;  /* 0x0000000c10007c0c */ /* 0x040fe2000bfc3070 */
[----:B------:R-:W-:Y:S01]  /*1460*/  UIADD3 UR12, UPT, UPT, UR5, 0x1c, URZ ;  /* 0x0000001c050c7890 */ /* 0x000fe2000fffe0ff */
[----:B------:R-:W-:Y:S02]  /*1470*/  ISETP.GE.U32.OR.EX P3, PT, RZ, UR9, P3, P2 ;  /* 0x00000009ff007c0c */ /* 0x000fe40009f66520 */
[----:B------:R-:W-:Y:S01]  /*1480*/  ISETP.GE.U32.OR.EX P6, PT, RZ, R17, P0, P6 ;  /* 0x00000011ff00720c */ /* 0x000fe200007c6560 */
[----:B----4-:R-:W-:Y:S01]  /*1490*/  @!P1 FFMA R0, R13, R19, R0 ;  /* 0x000000130d009223 */ /* 0x010fe20000000000 */
[----:B------:R-:W-:Y:S01]  /*14a0*/  ISETP.LE.U32.AND P1, PT, R16, UR8, PT ;  /* 0x0000000810007c0c */ /* 0x000fe2000bf23070 */
[----:B------:R-:W-:Y:S01]  /*14b0*/  UIADD3 UR8, UPT, UPT, UR5, 0x1a, URZ ;  /* 0x0000001a05087890 */ /* 0x000fe2000fffe0ff */
[----:B------:R-:W-:-:S02]  /*14c0*/  ISETP.GE.U32.OR.EX P5, PT, RZ, UR9, P5, P2 ;  /* 0x00000009ff007c0c */ /* 0x000fc4000afa6520 */
[-C--:B------:R-:W-:Y:S02]  /*14d0*/  ISETP.GE.U32.OR.EX P1, PT, RZ, R17.reuse, P0, P1 ;  /* 0x00000011ff00720c */ /* 0x080fe40000726510 */
[----:B------:R-:W-:Y:S01]  /*14e0*/  ISETP.GE.U32.OR.EX P6, PT, RZ, UR9, P6, P2 ;  /* 0x00000009ff007c0c */ /* 0x000fe2000b7c6520 */
[----:B-----5:R-:W-:Y:S01]  /*14f0*/  @!P4 FFMA R0, R15, R8, R0 ;  /* 0x000000080f00c223 */ /* 0x020fe20000000000 */
[----:B------:R-:W-:Y:S01]  /*1500*/  ISETP.GE.U32.OR.EX P1, PT, RZ, UR9, P1, P2 ;  /* 0x00000009ff007c0c */ /* 0x000fe20008f26520 */
[----:B------:R-:W-:Y:S01]  /*1510*/  @!P3 LDS R8, [R4+0x54] ;  /* 0x000054000408b984 */ /* 0x000fe20000000800 */
[----:B------:R-:W-:Y:S01]  /*1520*/  ISETP.LE.U32.AND P4, PT, R16, UR11, PT ;  /* 0x0000000b10007c0c */ /* 0x000fe2000bf83070 */
[----:B------:R-:W-:Y:S02]  /*1530*/  UIADD3 UR11, UPT, UPT, UR5, 0x1b, URZ ;  /* 0x0000001b050b7890 */ /* 0x000fe4000fffe0ff */
[----:B------:R-:W1:Y:S01]  /*1540*/  @!P3 LDS R7, [R5+0xa80] ;  /* 0x000a80000507b984 */ /* 0x000e620000000800 */
[----:B------:R-:W-:Y:S01]  /*1550*/  ISETP.GE.U32.OR.EX P4, PT, RZ, R17, P0, P4 ;  /* 0x00000011ff00720c */ /* 0x000fe20000786540 */
[----:B------:R-:W-:-:S02]  /*1560*/  UIADD3 UR5, UPT, UPT, UR5, 0x1f, URZ ;  /* 0x0000001f05057890 */ /* 0x000fc4000fffe0ff */
        /* <DEDUP_REMOVED lines=10> */
[----:B------:R-:W-:-:S04]  /*1610*/  ISETP.LE.U32.AND P3, PT, R16, UR11, PT ;  /* 0x0000000b10007c0c */ /* 0x000fc8000bf63070 */
[-C--:B------:R-:W-:Y:S01]  /*1620*/  ISETP.GE.U32.OR.EX P3, PT, RZ, R17.reuse, P0, P3 ;  /* 0x00000011ff00720c */ /* 0x080fe20000766530 */
[----:B--2---:R-:W-:Y:S01]  /*1630*/  @!P5 FFMA R0, R9, R10, R0 ;  /* 0x0000000a0900d223 */ /* 0x004fe20000000000 */
[C---:B------:R-:W-:Y:S02]  /*1640*/  ISETP.LE.U32.AND P5, PT, R16.reuse, UR13, PT ;  /* 0x0000000d10007c0c */ /* 0x040fe4000bfa3070 */
[----:B------:R-:W-:Y:S02]  /*1650*/  ISETP.GE.U32.OR.EX P3, PT, RZ, UR9, P3, P2 ;  /* 0x00000009ff007c0c */ /* 0x000fe40009f66520 */
[----:B------:R-:W-:Y:S01]  /*1660*/  ISETP.GE.U32.OR.EX P5, PT, RZ, R17, P0, P5 ;  /* 0x00000011ff00720c */ /* 0x000fe200007a6550 */
[----:B---3--:R-:W-:Y:S01]  /*1670*/  @!P6 FFMA R0, R11, R12, R0 ;  /* 0x0000000c0b00e223 */ /* 0x008fe20000000000 */
[C---:B------:R-:W-:Y:S02]  /*1680*/  ISETP.LE.U32.AND P6, PT, R16.reuse, UR14, PT ;  /* 0x0000000e10007c0c */ /* 0x040fe4000bfc3070 */
[----:B------:R-:W-:Y:S01]  /*1690*/  ISETP.GE.U32.OR.EX P5, PT, RZ, UR9, P5, P2 ;  /* 0x00000009ff007c0c */ /* 0x000fe2000afa6520 */
[----:B----4-:R-:W-:Y:S01]  /*16a0*/  @!P1 FFMA R0, R13, R6, R0 ;  /* 0x000000060d009223 */ /* 0x010fe20000000000 */
[----:B------:R-:W-:-:S05]  /*16b0*/  ISETP.LE.U32.AND P1, PT, R16, UR8, PT ;  /* 0x0000000810007c0c */ /* 0x000fca000bf23070 */
[----:B------:R-:W-:Y:S01]  /*16c0*/  @!P3 LDS R10, [R4+0x6c] ;  /* 0x00006c00040ab984 */ /* 0x000fe20000000800 */
[----:B------:R-:W-:-:S03]  /*16d0*/  ISETP.GE.U32.OR.EX P1, PT, RZ, R17, P0, P1 ;  /* 0x00000011ff00720c */ /* 0x000fc60000726510 */
[----:B------:R-:W-:Y:S01]  /*16e0*/  @!P3 LDS R9, [R5+0xd80] ;  /* 0x000d80000509b984 */ /* 0x000fe20000000800 */
[----:B-----5:R-:W-:Y:S01]  /*16f0*/  @!P4 FFMA R0, R15, R19, R0 ;  /* 0x000000130f00c223 */ /* 0x020fe20000000000 */
[----:B------:R-:W-:Y:S02]  /*1700*/  ISETP.GE.U32.OR.EX P1, PT, RZ, UR9, P1, P2 ;  /* 0x00000009ff007c0c */ /* 0x000fe40008f26520 */
[----:B------:R-:W-:Y:S01]  /*1710*/  @!P5 LDS R12, [R4+0x74] ;  /* 0x00007400040cd984 */ /* 0x000fe20000000800 */
[C---:B------:R-:W-:Y:S02]  /*1720*/  ISETP.LE.U32.AND P4, PT, R16.reuse, UR12, PT ;  /* 0x0000000c10007c0c */ /* 0x040fe4000bf83070 */
[----:B------:R-:W-:Y:S01]  /*1730*/  P2R R6, PR, RZ, 0x2 ;  /* 0x00000002ff067803 */ /* 0x000fe20000000000 */
[----:B------:R-:W-:Y:S01]  /*1740*/  @!P5 LDS R13, [R5+0xe80] ;  /* 0x000e8000050dd984 */ /* 0x000fe20000000800 */
[----:B------:R-:W-:Y:S02]  /*1750*/  ISETP.GE.U32.OR.EX P1, PT, RZ, R17, P0, P6 ;  /* 0x00000011ff00720c */ /* 0x000fe40000726560 */
[----:B------:R-:W-:-:S02]  /*1760*/  ISETP.LE.U32.AND P6, PT, R16, UR5, PT ;  /* 0x0000000510007c0c */ /* 0x000fc4000bfc3070 */
[----:B------:R-:W-:Y:S02]  /*1770*/  P2R R7, PR, RZ, 0x2 ;  /* 0x00000002ff077803 */ /* 0x000fe40000000000 */
[-C--:B------:R-:W-:Y:S02]  /*1780*/  ISETP.GE.U32.OR.EX P1, PT, RZ, R17.reuse, P0, P6 ;  /* 0x00000011ff00720c */ /* 0x080fe40000726560 */
[----:B------:R-:W-:Y:S02]  /*1790*/  ISETP.GE.U32.OR.EX P4, PT, RZ, R17, P0, P4 ;  /* 0x00000011ff00720c */ /* 0x000fe40000786540 */
[----:B------:R-:W-:Y:S02]  /*17a0*/  ISETP.NE.AND P6, PT, R7, RZ, PT ;  /* 0x000000ff0700720c */ /* 0x000fe40003fc5270 */
[----:B------:R-:W-:Y:S02]  /*17b0*/  ISETP.GE.U32.OR.EX P4, PT, RZ, UR9, P4, P2 ;  /* 0x00000009ff007c0c */ /* 0x000fe4000a786520 */
[----:B------:R-:W-:-:S02]  /*17c0*/  ISETP.GE.U32.OR.EX P6, PT, RZ, UR9, P6, P2 ;  /* 0x00000009ff007c0c */ /* 0x000fc4000b7c6520 */
[----:B------:R-:W-:Y:S01]  /*17d0*/  ISETP.GE.U32.OR.EX P2, PT, RZ, UR9, P1, P2 ;  /* 0x00000009ff007c0c */ /* 0x000fe20008f46520 */
[----:B------:R-:W-:Y:S05]  /*17e0*/  WARPSYNC.ALL ;  /* 0x0000000000007948 */ /* 0x000fea0003800000 */
[----:B------:R-:W-:-:S03]  /*17f0*/  ISETP.NE.AND P1, PT, R6, RZ, PT ;  /* 0x000000ff0600720c */ /* 0x000fc60003f25270 */
[----:B------:R-:W-:Y:S04]  /*1800*/  @!P4 LDS R11, [R4+0x70] ;  /* 0x00007000040bc984 */ /* 0x000fe80000000800 */
[----:B------:R-:W-:Y:S04]  /*1810*/  @!P4 LDS R6, [R5+0xe00] ;  /* 0x000e00000506c984 */ /* 0x000fe80000000800 */
[----:B------:R-:W-:Y:S04]  /*1820*/  @!P6 LDS R16, [R4+0x78] ;  /* 0x000078000410e984 */ /* 0x000fe80000000800 */
[----:B------:R-:W-:Y:S04]  /*1830*/  @!P1 LDS R8, [R4+0x68] ;  /* 0x0000680004089984 */ /* 0x000fe80000000800 */
[----:B------:R-:W1:Y:S04]  /*1840*/  @!P1 LDS R7, [R5+0xd00] ;  /* 0x000d000005079984 */ /* 0x000e680000000800 */
[----:B------:R-:W2:Y:S04]  /*1850*/  @!P6 LDS R15, [R5+0xf00] ;  /* 0x000f0000050fe984 */ /* 0x000ea80000000800 */
[----:B------:R-:W-:Y:S04]  /*1860*/  @!P2 LDS R19, [R4+0x7c] ;  /* 0x00007c000413a984 */ /* 0x000fe80000000800 */
[----:B------:R-:W3:Y:S01]  /*1870*/  @!P2 LDS R17, [R5+0xf80] ;  /* 0x000f80000511a984 */ /* 0x000ee20000000800 */
[----:B-1----:R-:W-:-:S04]  /*1880*/  @!P1 FFMA R0, R7, R8, R0 ;  /* 0x0000000807009223 */ /* 0x002fc80000000000 */
[----:B------:R-:W-:-:S04]  /*1890*/  @!P3 FFMA R0, R9, R10, R0 ;  /* 0x0000000a0900b223 */ /* 0x000fc80000000000 */
[----:B------:R-:W-:-:S04]  /*18a0*/  @!P4 FFMA R0, R11, R6, R0 ;  /* 0x000000060b00c223 */ /* 0x000fc80000000000 */
[----:B------:R-:W-:-:S04]  /*18b0*/  @!P5 FFMA R0, R13, R12, R0 ;  /* 0x0000000c0d00d223 */ /* 0x000fc80000000000 */
[----:B--2---:R-:W-:-:S04]  /*18c0*/  @!P6 FFMA R0, R15, R16, R0 ;  /* 0x000000100f00e223 */ /* 0x004fc80000000000 */
[----:B---3--:R-:W-:Y:S01]  /*18d0*/  @!P2 FFMA R0, R17, R19, R0 ;  /* 0x000000131100a223 */ /* 0x008fe20000000000 */
[----:B------:R-:W-:Y:S01]  /*18e0*/  BAR.SYNC.DEFER_BLOCKING 0x0 ;  /* 0x0000000000007b1d */ /* 0x000fe20000010000 */
[----:B------:R-:W-:-:S04]  /*18f0*/  UIADD3 UR4, UPT, UPT, UR4, 0x1, URZ ;  /* 0x0000000104047890 */ /* 0x000fc8000fffe0ff */
[----:B------:R-:W-:-:S04]  /*1900*/  UISETP.GT.U32.AND UP0, UPT, UR6, UR4, UPT ;  /* 0x000000040600728c */ /* 0x000fc8000bf04070 */
[----:B------:R-:W-:-:S09]  /*1910*/  UISETP.GT.U32.AND.EX UP0, UPT, UR7, URZ, UPT, UP0 ;  /* 0x000000ff0700728c */ /* 0x000fd2000bf04100 */
[----:B------:R-:W-:Y:S05]  /*1920*/  BRA.U UP0, `(.L_x_20) ;  /* 0xffffffe900947547 */ /* 0x000fea000b83ffff */
.L_x_2:
[----:B------:R-:W1:Y:S01]  /*1930*/  LDCU.128 UR20, c[0x0][0x500] ;  /* 0x0000a000ff1477ac */ /* 0x000e620008000c00 */
[----:B------:R-:W-:Y:S01]  /*1940*/  VIADD R5, R2, UR10 ;  /* 0x0000000a02057c36 */ /* 0x000fe20008000000 */
[----:B------:R-:W2:Y:S01]  /*1950*/  S2UR UR8, SR_CgaCtaId ;  /* 0x00000000000879c3 */ /* 0x000ea20000008800 */
[----:B------:R-:W-:Y:S01]  /*1960*/  VIADD R4, R3, UR15 ;  /* 0x0000000f03047c36 */ /* 0x000fe20008000000 */
[----:B------:R-:W-:Y:S02]  /*1970*/  UMOV UR5, 0x400 ;  /* 0x0000040000057882 */ /* 0x000fe40000000000 */
[----:B-1----:R-:W-:Y:S02]  /*1980*/  ISETP.GE.U32.AND P0, PT, R5, UR22, PT ;  /* 0x0000001605007c0c */ /* 0x002fe4000bf06070 */
[----:B------:R-:W-:Y:S02]  /*1990*/  ISETP.GE.U32.AND P1, PT, R4, UR20, PT ;  /* 0x0000001404007c0c */ /* 0x000fe4000bf26070 */
[----:B------:R-:W-:-:S04]  /*19a0*/  ISETP.GE.U32.AND.EX P0, PT, RZ, UR23, PT, P0 ;  /* 0x00000017ff007c0c */ /* 0x000fc8000bf06100 */
[----:B------:R-:W-:Y:S02]  /*19b0*/  ISETP.GE.U32.OR.EX P0, PT, RZ, UR21, P0, P1 ;  /* 0x00000015ff007c0c */ /* 0x000fe40008706510 */
[----:B------:R-:W-:-:S11]  /*19c0*/  ISETP.NE.AND P1, PT, R14, RZ, PT ;  /* 0x000000ff0e00720c */ /* 0x000fd60003f25270 */
[----:B------:R-:W-:Y:S02]  /*19d0*/  @!P0 IMAD.U32 R6, RZ, RZ, UR5 ;  /* 0x00000005ff068e24 */ /* 0x000fe4000f8e00ff */
[----:B--2---:R-:W-:Y:S02]  /*19e0*/  @!P0 IMAD.U32 R7, RZ, RZ, UR8 ;  /* 0x00000008ff078e24 */ /* 0x004fe4000f8e00ff */
[----:B------:R-:W-:Y:S02]  /*19f0*/  @!P0 VIADD R4, R6, 0x2000 ;  /* 0x0000200006048836 */ /* 0x000fe40000000000 */
[----:B------:R-:W-:-:S03]  /*1a00*/  @P0 IMAD.U32 R6, RZ, RZ, UR5 ;  /* 0x00000005ff060e24 */ /* 0x000fc6000f8e00ff */
[----:B------:R-:W-:Y:S01]  /*1a10*/  @!P0 LEA R4, R7, R4, 0x18 ;  /* 0x0000000407048211 */ /* 0x000fe200078ec0ff */
[----:B------:R-:W-:Y:S02]  /*1a20*/  @P0 IMAD.U32 R7, RZ, RZ, UR8 ;  /* 0x00000008ff070e24 */ /* 0x000fe4000f8e00ff */
[----:B------:R-:W-:Y:S02]  /*1a30*/  @P0 VIADD R8, R6, 0x2000 ;  /* 0x0000200006080836 */ /* 0x000fe40000000000 */
[----:B------:R-:W-:-:S03]  /*1a40*/  @!P0 IMAD R5, R3, 0x80, R4 ;  /* 0x0000008003058824 */ /* 0x000fc600078e0204 */
[----:B------:R-:W-:Y:S01]  /*1a50*/  @P0 LEA R4, R7, R8, 0x18 ;  /* 0x0000000807040211 */ /* 0x000fe200078ec0ff */
[----:B------:R-:W-:-:S04]  /*1a60*/  @!P0 IMAD R5, R2, 0x4, R5 ;  /* 0x0000000402058824 */ /* 0x000fc800078e0205 */
[----:B------:R-:W-:Y:S01]  /*1a70*/  @P0 IMAD R3, R3, 0x80, R4 ;  /* 0x0000008003030824 */ /* 0x000fe200078e0204 */
[----:B------:R1:W-:Y:S03]  /*1a80*/  @!P0 STS [R5], R0 ;  /* 0x0000000005008388 */ /* 0x0003e60000000800 */
[----:B------:R-:W-:-:S05]  /*1a90*/  @P0 IMAD R3, R2, 0x4, R3 ;  /* 0x0000000402030824 */ /* 0x000fca00078e0203 */
[----:B------:R1:W-:Y:S01]  /*1aa0*/  @P0 STS [R3], RZ ;  /* 0x000000ff03000388 */ /* 0x0003e20000000800 */
[----:B------:R2:W-:Y:S06]  /*1ab0*/  MEMBAR.ALL.CTA ;  /* 0x0000000000007992 */ /* 0x0005ec0000008000 */
[----:B--2---:R-:W2:Y:S02]  /*1ac0*/  FENCE.VIEW.ASYNC.S ;  /* 0x00000000000073c6 */ /* 0x004ea40000000000 */
[----:B--2---:R-:W-:Y:S06]  /*1ad0*/  BAR.SYNC.DEFER_BLOCKING 0x0 ;  /* 0x0000000000007b1d */ /* 0x004fec0000010000 */
[----:B------:R-:W-:Y:S05]  /*1ae0*/  @P1 EXIT ;  /* 0x000000000000194d */ /* 0x000fea0003800000 */
[----:B------:R-:W2:Y:S01]  /*1af0*/  LDCU.64 UR4, c[0x0][0x348] ;  /* 0x00006900ff0477ac */ /* 0x000ea20008000a00 */
[----:B------:R-:W-:Y:S01]  /*1b00*/  PLOP3.LUT P1, PT, PT, PT, PT, 0x80, 0x8 ;  /* 0x000000000008781c */ /* 0x000fe20003f2f070 */
[----:B--2---:R-:W-:-:S04]  /*1b10*/  UIADD3 UR4, UP0, UPT, UR4, 0x100, URZ ;  /* 0x0000010004047890 */ /* 0x004fc8000ff1e0ff */
[----:B------:R-:W-:-:S12]  /*1b20*/  UIADD3.X UR5, UPT, UPT, URZ, UR5, URZ, UP0, !UPT ;  /* 0x00000005ff057290 */ /* 0x000fd800087fe4ff */
.L_x_21:
[----:B------:R-:W-:Y:S02]  /*1b30*/  PLOP3.LUT P0, PT, P0, P1, PT, 0xf2, 0x2f ;  /* 0x00000000002f781c */ /* 0x000fe40000703e72 */
[----:B------:R-:W-:Y:S01]  /*1b40*/  @P1 R2UR P0, UR12, R4 ;  /* 0x00000000040c12ca */ /* 0x000fe20000000000 */
[----:B------:R-:W-:Y:S01]  /*1b50*/  UMOV UR13, UR10 ;  /* 0x0000000a000d7c82 */ /* 0x000fe20008000000 */
[----:B------:R-:W-:-:S06]  /*1b60*/  UMOV UR14, UR15 ;  /* 0x0000000f000e7c82 */ /* 0x000fcc0008000000 */
[----:B------:R-:W-:-:S05]  /*1b70*/  @P1 PLOP3.LUT P1, PT, P0, PT, PT, 0x80, 0x8 ;  /* 0x000000000008181c */ /* 0x000fca000072f070 */
[----:B------:R2:W-:Y:S08]  /*1b80*/  UTMASTG.2D [UR12], [UR4] ;  /* 0x0000000c040073b5 */ /* 0x0005f00008008000 */
[----:B--2---:R-:W-:Y:S05]  /*1b90*/  @P1 BRA.U.ANY `(.L_x_21) ;  /* 0xfffffffd00e41947 */ /* 0x004fea000393ffff */
[----:B------:R0:W-:Y:S01]  /*1ba0*/  UTMACMDFLUSH ;  /* 0x00000000000079b7 */ /* 0x0001e20000000000 */
[C---:B-1----:R-:W-:Y:S02]  /*1bb0*/  VIADD R0, R6.reuse, 0x3000 ;  /* 0x0000300006007836 */ /* 0x042fe40000000000 */
[C---:B------:R-:W-:Y:S02]  /*1bc0*/  VIADD R2, R6.reuse, 0x3008 ;  /* 0x0000300806027836 */ /* 0x040fe40000000000 */
[----:B------:R-:W-:Y:S01]  /*1bd0*/  VIADD R6, R6, 0x3010 ;  /* 0x0000301006067836 */ /* 0x000fe20000000000 */
[C---:B------:R-:W-:Y:S02]  /*1be0*/  LEA R0, R7.reuse, R0, 0x18 ;  /* 0x0000000007007211 */ /* 0x040fe400078ec0ff */
[C---:B------:R-:W-:Y:S02]  /*1bf0*/  LEA R2, R7.reuse, R2, 0x18 ;  /* 0x0000000207027211 */ /* 0x040fe400078ec0ff */
[----:B------:R-:W-:Y:S01]  /*1c00*/  LEA R6, R7, R6, 0x18 ;  /* 0x0000000607067211 */ /* 0x000fe200078ec0ff */
[----:B------:R-:W-:-:S04]  /*1c10*/  DEPBAR.LE SB0, 0x0 ;  /* 0x000080000000791a */ /* 0x000fc80000000000 */
[----:B------:R-:W1:Y:S02]  /*1c20*/  SYNCS.CCTL.IV [R0+URZ] ;  /* 0x00000000000079b1 */ /* 0x000e6400080000ff */
[----:B-1----:R-:W1:Y:S02]  /*1c30*/  SYNCS.CCTL.IV [R2+URZ] ;  /* 0x00000000020079b1 */ /* 0x002e6400080000ff */
[----:B-1----:R-:W-:Y:S01]  /*1c40*/  SYNCS.CCTL.IV [R6+URZ] ;  /* 0x00000000060079b1 */ /* 0x002fe200080000ff */
[----:B------:R-:W-:Y:S05]  /*1c50*/  EXIT ;  /* 0x000000000000794d */ /* 0x000fea0003800000 */
.L_x_22:
[----:B------:R-:W-:-:S00]  /*1c60*/  BRA `(.L_x_22) ;  /* 0xfffffffc00fc7947 */ /* 0x000fc0000383ffff */
[----:B------:R-:W-:-:S00]  /*1c70*/  NOP ;  /* 0x0000000000007918 */ /* 0x000fc00000000000 */
        /* <DEDUP_REMOVED lines=8> */
.L_x_23:


//--------------------- .nv.shared._Z17matmul_tma_kernel14CUtensorMap_stS_S_mmm --------------------------
	.section	.nv.shared._Z17matmul_tma_kernel14CUtensorMap_stS_S_mmm,"aw",@nobits
	.sectionflags	@""
	.align	128
.nv.shared._Z17matmul_tma_kernel14CUtensorMap_stS_S_mmm:
	.zero		13336


//--------------------- .nv.shared.reserved.0     --------------------------
	.section	.nv.shared.reserved.0,"aw",@nobits
	.weak		__nv_reservedSMEM_offset_0_alias
	.size		__nv_reservedSMEM_offset_0_alias, 0, 64
	.other		__nv_reservedSMEM_offset_0_alias,@"STO_CUDA_RESERVED_SHARED STV_DEFAULT"
__nv_reservedSMEM_offset_0_alias:
	.zero		0
	.zero		64


//--------------------- .nv.constant0._Z17matmul_tma_kernel14CUtensorMap_stS_S_mmm --------------------------
	.section	.nv.constant0._Z17matmul_tma_kernel14CUtensorMap_stS_S_mmm,"a",@progbits
	.sectionflags	@""
	.align	4
.nv.constant0._Z17matmul_tma_kernel14CUtensorMap_stS_S_mmm:
	.zero		1304


//--------------------- SYMBOLS --------------------------

	.type		.nv.reservedSmem.offset0,@object
	.size		.nv.reservedSmem.offset0,0x4
	.type		.nv.reservedSmem.cap,@object
	.size		.nv.reservedSmem.cap,0x4
